	.target	sm_100a

	.elftype	@"ET_EXEC"


//--------------------- .note.nv.tkinfo           --------------------------
	.section	.note.nv.tkinfo,"",@"SHT_NOTE"
	.sectionflags	@"SHF_NOTE_NV_TKINFO"
	.tkinfo
        /*0018*/ 	.word	0x00000002
        /*0030*/ 	.string	""
        /*0030*/ 	.string	"ptxas"
        /*0030*/ 	.string	"Cuda compilation tools, release 13.0, V13.0.88"
        /*0030*/ 	.string	"Build cuda_13.0.r13.0/compiler.36424714_0"
        /*0030*/ 	.string	"-arch sm_100a -m 64 "



//--------------------- .note.nv.cuinfo           --------------------------
	.section	.note.nv.cuinfo,"",@"SHT_NOTE"
	.sectionflags	@"SHF_NOTE_NV_CUINFO"
        /*0018*/ 	.short	0x0002
        /*001a*/ 	.short	0x0064
        /*001c*/ 	.short	0x0082
	.zero		2


//--------------------- .nv.info                  --------------------------
	.section	.nv.info,"",@"SHT_CUDA_INFO"
	.align	4


	//----- nvinfo : EIATTR_REGCOUNT
	.align		4
        /*0000*/ 	.byte	0x04, 0x2f
        /*0002*/ 	.short	(.L_19 - .L_18)
	.align		4
.L_18:
        /*0004*/ 	.word	index@(_ZN7cutlass13device_kernelINS_4gemm6kernel13GemmUniversalIN4cute5tupleIJiiiiEEENS1_10collective13CollectiveMmaINS1_46MainloopSm100TmaUmmaWarpSpecializedBlockScaledILi14ELi2ELi2ENS5_IJNS4_1CILi2EEENSA_ILi1EEESC_EEEEENS5_IJNSA_ILi256EEENSA_ILi128EEESG_EEENS5_IJNS_12float_e2m1_tENS_13float_ue8m0_tEEEENS5_IJNS5_IJlSC_lEEENS4_6LayoutINS5_IJNS5_IJNS5_IJNSA_ILi32EEENSA_ILi4EEEEEEiEEESQ_NS5_IJSC_iEEEEEENS5_IJNS5_IJNS5_IJNSA_ILi16EEESO_EEEiEEENS5_IJNS5_IJNSA_ILi0EEESC_EEENSA_ILi512EEEEEENS5_IJSW_iEEEEEEEEEEESK_S13_NS4_8TiledMMAINS4_8MMA_AtomIJNS4_23SM100_MMA_MXF4_2x1SM_SSISI_SI_fSJ_Li256ELi128ELi32ELNS4_4UMMA5MajorE0ELS18_0ELNS17_7ScaleInE0ELS19_0EEEEEENSM_INS5_IJSC_SC_SC_EEENS5_IJSW_SW_SW_EEEEENS5_IJNS4_10UnderscoreES1F_S1F_EEEEENS5_IJNS4_18SM100_TMA_2SM_LOADES1I_EEENS5_IJNS4_14ComposedLayoutINS4_7SwizzleILi2ELi4ELi3EEENS4_18smem_ptr_flag_bitsILi4EEENSM_INS5_IJNSA_ILi8EEESG_EEENS5_IJSG_SC_EEEEEEENSM_INS5_IJNS5_IJNS5_IJSP_SC_EEENS5_IJSN_SB_EEEEEESC_NS5_IJSB_SC_EEEEEENS5_IJNS5_IJNS5_IJSU_SY_EEESX_EEESW_NS5_IJSB_SY_EEEEEEEEEEEvNS4_8identityENS5_IJS1I_NS4_28SM100_TMA_2SM_LOAD_MULTICASTEEEES24_vS25_EENS_8epilogue10collective18CollectiveEpilogueINS29_23Sm100TmaWarpSpecializedILi4ELi2ELi32ELb1ELb0EEEJNS5_IJSG_SG_SG_EEENS5_IJNSM_ISG_SC_EENSM_ISN_SC_EEEEENS_10bfloat16_tESL_S2I_SL_NS29_6fusion15FusionCallbacksIS2D_NS2J_17LinearCombinationIS2I_fS2I_fLNS_15FloatRoundStyleE2EEES2E_S2H_JEEENS4_5SM1004TMEM4LOAD26SM100_TMEM_LOAD_32dp32b32xENS4_13SM90_TMA_LOADENS1K_IS1M_NS1N_ILi16EEENSM_INS5_IJS1P_SN_EEENS5_IJSN_SC_EEEEEEENS4_39AutoVectorizingCopyWithAssumedAlignmentILi128EEENS4_14SM90_TMA_STOREES2Y_S30_S30_EEEvvEEEEvNT_6ParamsE)
        /*0008*/ 	.word	0x00000076


	//----- nvinfo : EIATTR_FRAME_SIZE
	.align		4
.L_19:
        /*000c*/ 	.byte	0x04, 0x11
        /*000e*/ 	.short	(.L_21 - .L_20)
	.align		4
.L_20:
        /*0010*/ 	.word	index@($__internal_2_$__cuda_sm10x_tcgen05_guardrail_trap_unallocated_columns_being_dealloced)
        /*0014*/ 	.word	0x00000000


	//----- nvinfo : EIATTR_FRAME_SIZE
	.align		4
.L_21:
        /*0018*/ 	.byte	0x04, 0x11
        /*001a*/ 	.short	(.L_23 - .L_22)
	.align		4
.L_22:
        /*001c*/ 	.word	index@($__internal_1_$__cuda_sm10x_tcgen05_guardrail_trap_phase_invalid_during_alloc)
        /*0020*/ 	.word	0x00000000


	//----- nvinfo : EIATTR_FRAME_SIZE
	.align		4
.L_23:
        /*0024*/ 	.byte	0x04, 0x11
        /*0026*/ 	.short	(.L_25 - .L_24)
	.align		4
.L_24:
        /*0028*/ 	.word	index@($__internal_0_$__cuda_sm10x_tcgen05_guardrail_trap_col_being_dealloced_not_returned_by_alloc)
        /*002c*/ 	.word	0x00000000


	//----- nvinfo : EIATTR_FRAME_SIZE
	.align		4
.L_25:
        /*0030*/ 	.byte	0x04, 0x11
        /*0032*/ 	.short	(.L_27 - .L_26)
	.align		4
.L_26:
        /*0034*/ 	.word	index@(_ZN7cutlass13device_kernelINS_4gemm6kernel13GemmUniversalIN4cute5tupleIJiiiiEEENS1_10collective13CollectiveMmaINS1_46MainloopSm100TmaUmmaWarpSpecializedBlockScaledILi14ELi2ELi2ENS5_IJNS4_1CILi2EEENSA_ILi1EEESC_EEEEENS5_IJNSA_ILi256EEENSA_ILi128EEESG_EEENS5_IJNS_12float_e2m1_tENS_13float_ue8m0_tEEEENS5_IJNS5_IJlSC_lEEENS4_6LayoutINS5_IJNS5_IJNS5_IJNSA_ILi32EEENSA_ILi4EEEEEEiEEESQ_NS5_IJSC_iEEEEEENS5_IJNS5_IJNS5_IJNSA_ILi16EEESO_EEEiEEENS5_IJNS5_IJNSA_ILi0EEESC_EEENSA_ILi512EEEEEENS5_IJSW_iEEEEEEEEEEESK_S13_NS4_8TiledMMAINS4_8MMA_AtomIJNS4_23SM100_MMA_MXF4_2x1SM_SSISI_SI_fSJ_Li256ELi128ELi32ELNS4_4UMMA5MajorE0ELS18_0ELNS17_7ScaleInE0ELS19_0EEEEEENSM_INS5_IJSC_SC_SC_EEENS5_IJSW_SW_SW_EEEEENS5_IJNS4_10UnderscoreES1F_S1F_EEEEENS5_IJNS4_18SM100_TMA_2SM_LOADES1I_EEENS5_IJNS4_14ComposedLayoutINS4_7SwizzleILi2ELi4ELi3EEENS4_18smem_ptr_flag_bitsILi4EEENSM_INS5_IJNSA_ILi8EEESG_EEENS5_IJSG_SC_EEEEEEENSM_INS5_IJNS5_IJNS5_IJSP_SC_EEENS5_IJSN_SB_EEEEEESC_NS5_IJSB_SC_EEEEEENS5_IJNS5_IJNS5_IJSU_SY_EEESX_EEESW_NS5_IJSB_SY_EEEEEEEEEEEvNS4_8identityENS5_IJS1I_NS4_28SM100_TMA_2SM_LOAD_MULTICASTEEEES24_vS25_EENS_8epilogue10collective18CollectiveEpilogueINS29_23Sm100TmaWarpSpecializedILi4ELi2ELi32ELb1ELb0EEEJNS5_IJSG_SG_SG_EEENS5_IJNSM_ISG_SC_EENSM_ISN_SC_EEEEENS_10bfloat16_tESL_S2I_SL_NS29_6fusion15FusionCallbacksIS2D_NS2J_17LinearCombinationIS2I_fS2I_fLNS_15FloatRoundStyleE2EEES2E_S2H_JEEENS4_5SM1004TMEM4LOAD26SM100_TMEM_LOAD_32dp32b32xENS4_13SM90_TMA_LOADENS1K_IS1M_NS1N_ILi16EEENSM_INS5_IJS1P_SN_EEENS5_IJSN_SC_EEEEEEENS4_39AutoVectorizingCopyWithAssumedAlignmentILi128EEENS4_14SM90_TMA_STOREES2Y_S30_S30_EEEvvEEEEvNT_6ParamsE)
        /*0038*/ 	.word	0x00000000


	//----- nvinfo : EIATTR_MIN_STACK_SIZE
	.align		4
.L_27:
        /*003c*/ 	.byte	0x04, 0x12
        /*003e*/ 	.short	(.L_29 - .L_28)
	.align		4
.L_28:
        /*0040*/ 	.word	index@(_ZN7cutlass13device_kernelINS_4gemm6kernel13GemmUniversalIN4cute5tupleIJiiiiEEENS1_10collective13CollectiveMmaINS1_46MainloopSm100TmaUmmaWarpSpecializedBlockScaledILi14ELi2ELi2ENS5_IJNS4_1CILi2EEENSA_ILi1EEESC_EEEEENS5_IJNSA_ILi256EEENSA_ILi128EEESG_EEENS5_IJNS_12float_e2m1_tENS_13float_ue8m0_tEEEENS5_IJNS5_IJlSC_lEEENS4_6LayoutINS5_IJNS5_IJNS5_IJNSA_ILi32EEENSA_ILi4EEEEEEiEEESQ_NS5_IJSC_iEEEEEENS5_IJNS5_IJNS5_IJNSA_ILi16EEESO_EEEiEEENS5_IJNS5_IJNSA_ILi0EEESC_EEENSA_ILi512EEEEEENS5_IJSW_iEEEEEEEEEEESK_S13_NS4_8TiledMMAINS4_8MMA_AtomIJNS4_23SM100_MMA_MXF4_2x1SM_SSISI_SI_fSJ_Li256ELi128ELi32ELNS4_4UMMA5MajorE0ELS18_0ELNS17_7ScaleInE0ELS19_0EEEEEENSM_INS5_IJSC_SC_SC_EEENS5_IJSW_SW_SW_EEEEENS5_IJNS4_10UnderscoreES1F_S1F_EEEEENS5_IJNS4_18SM100_TMA_2SM_LOADES1I_EEENS5_IJNS4_14ComposedLayoutINS4_7SwizzleILi2ELi4ELi3EEENS4_18smem_ptr_flag_bitsILi4EEENSM_INS5_IJNSA_ILi8EEESG_EEENS5_IJSG_SC_EEEEEEENSM_INS5_IJNS5_IJNS5_IJSP_SC_EEENS5_IJSN_SB_EEEEEESC_NS5_IJSB_SC_EEEEEENS5_IJNS5_IJNS5_IJSU_SY_EEESX_EEESW_NS5_IJSB_SY_EEEEEEEEEEEvNS4_8identityENS5_IJS1I_NS4_28SM100_TMA_2SM_LOAD_MULTICASTEEEES24_vS25_EENS_8epilogue10collective18CollectiveEpilogueINS29_23Sm100TmaWarpSpecializedILi4ELi2ELi32ELb1ELb0EEEJNS5_IJSG_SG_SG_EEENS5_IJNSM_ISG_SC_EENSM_ISN_SC_EEEEENS_10bfloat16_tESL_S2I_SL_NS29_6fusion15FusionCallbacksIS2D_NS2J_17LinearCombinationIS2I_fS2I_fLNS_15FloatRoundStyleE2EEES2E_S2H_JEEENS4_5SM1004TMEM4LOAD26SM100_TMEM_LOAD_32dp32b32xENS4_13SM90_TMA_LOADENS1K_IS1M_NS1N_ILi16EEENSM_INS5_IJS1P_SN_EEENS5_IJSN_SC_EEEEEEENS4_39AutoVectorizingCopyWithAssumedAlignmentILi128EEENS4_14SM90_TMA_STOREES2Y_S30_S30_EEEvvEEEEvNT_6ParamsE)
        /*0044*/ 	.word	0x00000000
.L_29:


//--------------------- .nv.compat                --------------------------
	.section	.nv.compat,"",@"SHT_CUDA_COMPAT_INFO"
	.align	4
        /*0000*/ 	.byte	0x02, 0x09, 0x01, 0x00, 0x02, 0x02, 0x02, 0x00, 0x02, 0x05, 0x05, 0x00, 0x03, 0x07, 0x01, 0x01
        /*0010*/ 	.byte	0x02, 0x03, 0x01, 0x00, 0x02, 0x06, 0x01, 0x00, 0x04, 0x0b, 0x08, 0x00, 0x09, 0x00, 0x00, 0x00
        /*0020*/ 	.byte	0x00, 0x00, 0x00, 0x00


//--------------------- .nv.info._ZN7cutlass13device_kernelINS_4gemm6kernel13GemmUniversalIN4cute5tupleIJiiiiEEENS1_10collective13CollectiveMmaINS1_46MainloopSm100TmaUmmaWarpSpecializedBlockScaledILi14ELi2ELi2ENS5_IJNS4_1CILi2EEENSA_ILi1EEESC_EEEEENS5_IJNSA_ILi256EEENSA_ILi128EEESG_EEENS5_IJNS_12float_e2m1_tENS_13float_ue8m0_tEEEENS5_IJNS5_IJlSC_lEEENS4_6LayoutINS5_IJNS5_IJNS5_IJNSA_ILi32EEENSA_ILi4EEEEEEiEEESQ_NS5_IJSC_iEEEEEENS5_IJNS5_IJNS5_IJNSA_ILi16EEESO_EEEiEEENS5_IJNS5_IJNSA_ILi0EEESC_EEENSA_ILi512EEEEEENS5_IJSW_iEEEEEEEEEEESK_S13_NS4_8TiledMMAINS4_8MMA_AtomIJNS4_23SM100_MMA_MXF4_2x1SM_SSISI_SI_fSJ_Li256ELi128ELi32ELNS4_4UMMA5MajorE0ELS18_0ELNS17_7ScaleInE0ELS19_0EEEEEENSM_INS5_IJSC_SC_SC_EEENS5_IJSW_SW_SW_EEEEENS5_IJNS4_10UnderscoreES1F_S1F_EEEEENS5_IJNS4_18SM100_TMA_2SM_LOADES1I_EEENS5_IJNS4_14ComposedLayoutINS4_7SwizzleILi2ELi4ELi3EEENS4_18smem_ptr_flag_bitsILi4EEENSM_INS5_IJNSA_ILi8EEESG_EEENS5_IJSG_SC_EEEEEEENSM_INS5_IJNS5_IJNS5_IJSP_SC_EEENS5_IJSN_SB_EEEEEESC_NS5_IJSB_SC_EEEEEENS5_IJNS5_IJNS5_IJSU_SY_EEESX_EEESW_NS5_IJSB_SY_EEEEEEEEEEEvNS4_8identityENS5_IJS1I_NS4_28SM100_TMA_2SM_LOAD_MULTICASTEEEES24_vS25_EENS_8epilogue10collective18CollectiveEpilogueINS29_23Sm100TmaWarpSpecializedILi4ELi2ELi32ELb1ELb0EEEJNS5_IJSG_SG_SG_EEENS5_IJNSM_ISG_SC_EENSM_ISN_SC_EEEEENS_10bfloat16_tESL_S2I_SL_NS29_6fusion15FusionCallbacksIS2D_NS2J_17LinearCombinationIS2I_fS2I_fLNS_15FloatRoundStyleE2EEES2E_S2H_JEEENS4_5SM1004TMEM4LOAD26SM100_TMEM_LOAD_32dp32b32xENS4_13SM90_TMA_LOADENS1K_IS1M_NS1N_ILi16EEENSM_INS5_IJS1P_SN_EEENS5_IJSN_SC_EEEEEEENS4_39AutoVectorizingCopyWithAssumedAlignmentILi128EEENS4_14SM90_TMA_STOREES2Y_S30_S30_EEEvvEEEEvNT_6ParamsE --------------------------
	.section	.nv.info._ZN7cutlass13device_kernelINS_4gemm6kernel13GemmUniversalIN4cute5tupleIJiiiiEEENS1_10collective13CollectiveMmaINS1_46MainloopSm100TmaUmmaWarpSpecializedBlockScaledILi14ELi2ELi2ENS5_IJNS4_1CILi2EEENSA_ILi1EEESC_EEEEENS5_IJNSA_ILi256EEENSA_ILi128EEESG_EEENS5_IJNS_12float_e2m1_tENS_13float_ue8m0_tEEEENS5_IJNS5_IJlSC_lEEENS4_6LayoutINS5_IJNS5_IJNS5_IJNSA_ILi32EEENSA_ILi4EEEEEEiEEESQ_NS5_IJSC_iEEEEEENS5_IJNS5_IJNS5_IJNSA_ILi16EEESO_EEEiEEENS5_IJNS5_IJNSA_ILi0EEESC_EEENSA_ILi512EEEEEENS5_IJSW_iEEEEEEEEEEESK_S13_NS4_8TiledMMAINS4_8MMA_AtomIJNS4_23SM100_MMA_MXF4_2x1SM_SSISI_SI_fSJ_Li256ELi128ELi32ELNS4_4UMMA5MajorE0ELS18_0ELNS17_7ScaleInE0ELS19_0EEEEEENSM_INS5_IJSC_SC_SC_EEENS5_IJSW_SW_SW_EEEEENS5_IJNS4_10UnderscoreES1F_S1F_EEEEENS5_IJNS4_18SM100_TMA_2SM_LOADES1I_EEENS5_IJNS4_14ComposedLayoutINS4_7SwizzleILi2ELi4ELi3EEENS4_18smem_ptr_flag_bitsILi4EEENSM_INS5_IJNSA_ILi8EEESG_EEENS5_IJSG_SC_EEEEEEENSM_INS5_IJNS5_IJNS5_IJSP_SC_EEENS5_IJSN_SB_EEEEEESC_NS5_IJSB_SC_EEEEEENS5_IJNS5_IJNS5_IJSU_SY_EEESX_EEESW_NS5_IJSB_SY_EEEEEEEEEEEvNS4_8identityENS5_IJS1I_NS4_28SM100_TMA_2SM_LOAD_MULTICASTEEEES24_vS25_EENS_8epilogue10collective18CollectiveEpilogueINS29_23Sm100TmaWarpSpecializedILi4ELi2ELi32ELb1ELb0EEEJNS5_IJSG_SG_SG_EEENS5_IJNSM_ISG_SC_EENSM_ISN_SC_EEEEENS_10bfloat16_tESL_S2I_SL_NS29_6fusion15FusionCallbacksIS2D_NS2J_17LinearCombinationIS2I_fS2I_fLNS_15FloatRoundStyleE2EEES2E_S2H_JEEENS4_5SM1004TMEM4LOAD26SM100_TMEM_LOAD_32dp32b32xENS4_13SM90_TMA_LOADENS1K_IS1M_NS1N_ILi16EEENSM_INS5_IJS1P_SN_EEENS5_IJSN_SC_EEEEEEENS4_39AutoVectorizingCopyWithAssumedAlignmentILi128EEENS4_14SM90_TMA_STOREES2Y_S30_S30_EEEvvEEEEvNT_6ParamsE,"",@"SHT_CUDA_INFO"
	.sectionflags	@""
	.align	4


	//----- nvinfo : EIATTR_CUDA_API_VERSION
	.align		4
        /*0000*/ 	.byte	0x04, 0x37
        /*0002*/ 	.short	(.L_31 - .L_30)
.L_30:
        /*0004*/ 	.word	0x00000082


	//----- nvinfo : EIATTR_KPARAM_INFO
	.align		4
.L_31:
        /*0008*/ 	.byte	0x04, 0x17
        /*000a*/ 	.short	(.L_33 - .L_32)
.L_32:
        /*000c*/ 	.word	0x00000000
        /*0010*/ 	.short	0x0000
        /*0012*/ 	.short	0x0000
        /*0014*/ 	.byte	0x00, 0xf0, 0x01, 0x30


	//----- nvinfo : EIATTR_AT_ENTRY_FRAGMENTS
	.align		4
.L_33:
        /*0018*/ 	.byte	0x04, 0x4f
        /*001a*/ 	.short	(.L_35 - .L_34)


	//   ....[0]....
.L_34:
        /*001c*/ 	.word	0x00000007


	//----- nvinfo : EIATTR_RESERVED_SMEM_USED
	.align		4
.L_35:
        /*0020*/ 	.byte	0x01, 0x41
	.zero		2


	//----- nvinfo : EIATTR_SPARSE_MMA_MASK
	.align		4
        /*0024*/ 	.byte	0x03, 0x50
        /*0026*/ 	.short	0x0000


	//----- nvinfo : EIATTR_TCGEN05_2CTA_USED
	.align		4
        /*0028*/ 	.byte	0x01, 0x52
	.zero		2


	//----- nvinfo : EIATTR_MAXREG_COUNT
	.align		4
        /*002c*/ 	.byte	0x03, 0x1b
        /*002e*/ 	.short	0x00ff


	//----- nvinfo : EIATTR_NUM_BARRIERS
	.align		4
        /*0030*/ 	.byte	0x02, 0x4c
        /*0032*/ 	.byte	0x07
	.zero		1


	//----- nvinfo : EIATTR_EXTERNS
	.align		4
        /*0034*/ 	.byte	0x04, 0x0f
        /*0036*/ 	.short	(.L_37 - .L_36)


	//   ....[0]....
	.align		4
.L_36:
        /*0038*/ 	.word	index@(__assertfail)


	//----- nvinfo : EIATTR_MERCURY_ISA_VERSION
	.align		4
.L_37:
        /*003c*/ 	.byte	0x03, 0x5f
        /*003e*/ 	.short	0x0101


	//----- nvinfo : EIATTR_INT_WARP_WIDE_INSTR_OFFSETS
	.align		4
        /*0040*/ 	.byte	0x04, 0x31
        /*0042*/ 	.short	(.L_39 - .L_38)


	//   ....[0]....
.L_38:
        /*0044*/ 	.word	0x00000ec0


	//   ....[1]....
        /*0048*/ 	.word	0x00000f60


	//   ....[2]....
        /*004c*/ 	.word	0x00004bb0


	//   ....[3]....
        /*0050*/ 	.word	0x00004bd0


	//   ....[4]....
        /*0054*/ 	.word	0x00004c00


	//   ....[5]....
        /*0058*/ 	.word	0x000057c0


	//   ....[6]....
        /*005c*/ 	.word	0x00005820


	//   ....[7]....
        /*0060*/ 	.word	0x00005920


	//   ....[8]....
        /*0064*/ 	.word	0x000059a0


	//   ....[9]....
        /*0068*/ 	.word	0x00005aa0


	//   ....[10]....
        /*006c*/ 	.word	0x00005b30


	//   ....[11]....
        /*0070*/ 	.word	0x00005c30


	//   ....[12]....
        /*0074*/ 	.word	0x00005ce0


	//----- nvinfo : EIATTR_COOP_GROUP_MASK_REGIDS
	.align		4
.L_39:
        /*0078*/ 	.byte	0x04, 0x29
        /*007a*/ 	.short	(.L_41 - .L_40)


	//   ....[0]....
.L_40:
        /*007c*/ 	.word	0xffffffff


	//   ....[1]....
        /*0080*/ 	.word	0xffffffff


	//   ....[2]....
        /*0084*/ 	.word	0xffffffff


	//   ....[3]....
        /*0088*/ 	.word	0xffffffff


	//   ....[4]....
        /*008c*/ 	.word	0xffffffff


	//   ....[5]....
        /*0090*/ 	.word	0xffffffff


	//   ....[6]....
        /*0094*/ 	.word	0xffffffff


	//   ....[7]....
        /*0098*/ 	.word	0xffffffff


	//   ....[8]....
        /*009c*/ 	.word	0xffffffff


	//   ....[9]....
        /*00a0*/ 	.word	0xffffffff


	//   ....[10]....
        /*00a4*/ 	.word	0xffffffff


	//   ....[11]....
        /*00a8*/ 	.word	0xffffffff


	//   ....[12]....
        /*00ac*/ 	.word	0xffffffff


	//   ....[13]....
        /*00b0*/ 	.word	0xffffffff


	//----- nvinfo : EIATTR_COOP_GROUP_INSTR_OFFSETS
	.align		4
.L_41:
        /*00b4*/ 	.byte	0x04, 0x28
        /*00b6*/ 	.short	(.L_43 - .L_42)


	//   ....[0]....
.L_42:
        /*00b8*/ 	.word	0x000000b0


	//   ....[1]....
        /*00bc*/ 	.word	0x00000580


	//   ....[2]....
        /*00c0*/ 	.word	0x00000870


	//   ....[3]....
        /*00c4*/ 	.word	0x00000a00


	//   ....[4]....
        /*00c8*/ 	.word	0x00000af0


	//   ....[5]....
        /*00cc*/ 	.word	0x00000c50


	//   ....[6]....
        /*00d0*/ 	.word	0x00000da0


	//   ....[7]....
        /*00d4*/ 	.word	0x00000fe0


	//   ....[8]....
        /*00d8*/ 	.word	0x00002550


	//   ....[9]....
        /*00dc*/ 	.word	0x000039a0


	//   ....[10]....
        /*00e0*/ 	.word	0x00003e70


	//   ....[11]....
        /*00e4*/ 	.word	0x00003ea0


	//   ....[12]....
        /*00e8*/ 	.word	0x00004ab0


	//   ....[13]....
        /*00ec*/ 	.word	0x00004cc0


	//----- nvinfo : EIATTR_VRC_CTA_INIT_COUNT
	.align		4
.L_43:
        /*00f0*/ 	.byte	0x02, 0x4a
        /*00f2*/ 	.byte	0x80
	.zero		1


	//----- nvinfo : EIATTR_SYSCALL_OFFSETS
	.align		4
        /*00f4*/ 	.byte	0x04, 0x46
        /*00f6*/ 	.short	(.L_45 - .L_44)


	//   ....[0]....
.L_44:
        /*00f8*/ 	.word	0x00006930


	//   ....[1]....
        /*00fc*/ 	.word	0x00006a20


	//   ....[2]....
        /*0100*/ 	.word	0x000071f0


	//   ....[3]....
        /*0104*/ 	.word	0x00007e70


	//   ....[4]....
        /*0108*/ 	.word	0x00008ad0


	//   ....[5]....
        /*010c*/ 	.word	0x00009730


	//----- nvinfo : EIATTR_MBARRIER_INSTR_OFFSETS
	.align		4
.L_45:
        /*0110*/ 	.byte	0x04, 0x39
        /*0112*/ 	.short	(.L_47 - .L_46)


	//   ....[0]....
.L_46:
        /*0114*/ 	.word	0x00000690
        /*0118*/ 	.word	0x000000ff
        /*011c*/ 	.word	0x00000000
        /*0120*/ 	.short	0x0100
        /*0122*/ 	.byte	0x04
	.zero		1


	//   ....[1]....
        /*0124*/ 	.word	0x000006a0
        /*0128*/ 	.word	0x000000ff
        /*012c*/ 	.word	0x00000070
        /*0130*/ 	.short	0x0100
        /*0132*/ 	.byte	0x04
	.zero		1


	//   ....[2]....
        /*0134*/ 	.word	0x000006b0
        /*0138*/ 	.word	0x000000ff
        /*013c*/ 	.word	0x00000008
        /*0140*/ 	.short	0x0100
        /*0142*/ 	.byte	0x04
	.zero		1


	//   ....[3]....
        /*0144*/ 	.word	0x000006c0
        /*0148*/ 	.word	0x000000ff
        /*014c*/ 	.word	0x00000078
        /*0150*/ 	.short	0x0100
        /*0152*/ 	.byte	0x04
	.zero		1


	//   ....[4]....
        /*0154*/ 	.word	0x000006d0
        /*0158*/ 	.word	0x000000ff
        /*015c*/ 	.word	0x00000010
        /*0160*/ 	.short	0x0100
        /*0162*/ 	.byte	0x04
	.zero		1


	//   ....[5]....
        /*0164*/ 	.word	0x000006e0
        /*0168*/ 	.word	0x000000ff
        /*016c*/ 	.word	0x00000080
        /*0170*/ 	.short	0x0100
        /*0172*/ 	.byte	0x04
	.zero		1


	//   ....[6]....
        /*0174*/ 	.word	0x000006f0
        /*0178*/ 	.word	0x000000ff
        /*017c*/ 	.word	0x00000018
        /*0180*/ 	.short	0x0100
        /*0182*/ 	.byte	0x04
	.zero		1


	//   ....[7]....
        /*0184*/ 	.word	0x00000700
        /*0188*/ 	.word	0x000000ff
        /*018c*/ 	.word	0x00000088
        /*0190*/ 	.short	0x0100
        /*0192*/ 	.byte	0x04
	.zero		1


	//   ....[8]....
        /*0194*/ 	.word	0x00000710
        /*0198*/ 	.word	0x000000ff
        /*019c*/ 	.word	0x00000020
        /*01a0*/ 	.short	0x0100
        /*01a2*/ 	.byte	0x04
	.zero		1


	//   ....[9]....
        /*01a4*/ 	.word	0x00000720
        /*01a8*/ 	.word	0x000000ff
        /*01ac*/ 	.word	0x00000090
        /*01b0*/ 	.short	0x0100
        /*01b2*/ 	.byte	0x04
	.zero		1


	//   ....[10]....
        /*01b4*/ 	.word	0x00000730
        /*01b8*/ 	.word	0x000000ff
        /*01bc*/ 	.word	0x00000028
        /*01c0*/ 	.short	0x0100
        /*01c2*/ 	.byte	0x04
	.zero		1


	//   ....[11]....
        /*01c4*/ 	.word	0x00000740
        /*01c8*/ 	.word	0x000000ff
        /*01cc*/ 	.word	0x00000098
        /*01d0*/ 	.short	0x0100
        /*01d2*/ 	.byte	0x04
	.zero		1


	//   ....[12]....
        /*01d4*/ 	.word	0x00000750
        /*01d8*/ 	.word	0x000000ff
        /*01dc*/ 	.word	0x00000030
        /*01e0*/ 	.short	0x0100
        /*01e2*/ 	.byte	0x04
	.zero		1


	//   ....[13]....
        /*01e4*/ 	.word	0x00000760
        /*01e8*/ 	.word	0x000000ff
        /*01ec*/ 	.word	0x000000a0
        /*01f0*/ 	.short	0x0100
        /*01f2*/ 	.byte	0x04
	.zero		1


	//   ....[14]....
        /*01f4*/ 	.word	0x00000770
        /*01f8*/ 	.word	0x000000ff
        /*01fc*/ 	.word	0x00000038
        /*0200*/ 	.short	0x0100
        /*0202*/ 	.byte	0x04
	.zero		1


	//   ....[15]....
        /*0204*/ 	.word	0x00000780
        /*0208*/ 	.word	0x000000ff
        /*020c*/ 	.word	0x000000a8
        /*0210*/ 	.short	0x0100
        /*0212*/ 	.byte	0x04
	.zero		1


	//   ....[16]....
        /*0214*/ 	.word	0x00000790
        /*0218*/ 	.word	0x000000ff
        /*021c*/ 	.word	0x00000040
        /*0220*/ 	.short	0x0100
        /*0222*/ 	.byte	0x04
	.zero		1


	//   ....[17]....
        /*0224*/ 	.word	0x000007a0
        /*0228*/ 	.word	0x000000ff
        /*022c*/ 	.word	0x000000b0
        /*0230*/ 	.short	0x0100
        /*0232*/ 	.byte	0x04
	.zero		1


	//   ....[18]....
        /*0234*/ 	.word	0x000007b0
        /*0238*/ 	.word	0x000000ff
        /*023c*/ 	.word	0x00000048
        /*0240*/ 	.short	0x0100
        /*0242*/ 	.byte	0x04
	.zero		1


	//   ....[19]....
        /*0244*/ 	.word	0x000007c0
        /*0248*/ 	.word	0x000000ff
        /*024c*/ 	.word	0x000000b8
        /*0250*/ 	.short	0x0100
        /*0252*/ 	.byte	0x04
	.zero		1


	//   ....[20]....
        /*0254*/ 	.word	0x000007d0
        /*0258*/ 	.word	0x000000ff
        /*025c*/ 	.word	0x00000050
        /*0260*/ 	.short	0x0100
        /*0262*/ 	.byte	0x04
	.zero		1


	//   ....[21]....
        /*0264*/ 	.word	0x000007e0
        /*0268*/ 	.word	0x000000ff
        /*026c*/ 	.word	0x000000c0
        /*0270*/ 	.short	0x0100
        /*0272*/ 	.byte	0x04
	.zero		1


	//   ....[22]....
        /*0274*/ 	.word	0x000007f0
        /*0278*/ 	.word	0x000000ff
        /*027c*/ 	.word	0x00000058
        /*0280*/ 	.short	0x0100
        /*0282*/ 	.byte	0x04
	.zero		1


	//   ....[23]....
        /*0284*/ 	.word	0x00000800
        /*0288*/ 	.word	0x000000ff
        /*028c*/ 	.word	0x000000c8
        /*0290*/ 	.short	0x0100
        /*0292*/ 	.byte	0x04
	.zero		1


	//   ....[24]....
        /*0294*/ 	.word	0x00000810
        /*0298*/ 	.word	0x000000ff
        /*029c*/ 	.word	0x00000060
        /*02a0*/ 	.short	0x0100
        /*02a2*/ 	.byte	0x04
	.zero		1


	//   ....[25]....
        /*02a4*/ 	.word	0x00000820
        /*02a8*/ 	.word	0x000000ff
        /*02ac*/ 	.word	0x000000d0
        /*02b0*/ 	.short	0x0100
        /*02b2*/ 	.byte	0x04
	.zero		1


	//   ....[26]....
        /*02b4*/ 	.word	0x00000830
        /*02b8*/ 	.word	0x000000ff
        /*02bc*/ 	.word	0x00000068
        /*02c0*/ 	.short	0x0100
        /*02c2*/ 	.byte	0x04
	.zero		1


	//   ....[27]....
        /*02c4*/ 	.word	0x00000840
        /*02c8*/ 	.word	0x000000ff
        /*02cc*/ 	.word	0x000000d8
        /*02d0*/ 	.short	0x0100
        /*02d2*/ 	.byte	0x04
	.zero		1


	//   ....[28]....
        /*02d4*/ 	.word	0x00000970
        /*02d8*/ 	.word	0x000000ff
        /*02dc*/ 	.word	0x000000e0
        /*02e0*/ 	.short	0x0100
        /*02e2*/ 	.byte	0x04
	.zero		1


	//   ....[29]....
        /*02e4*/ 	.word	0x00000980
        /*02e8*/ 	.word	0x000000ff
        /*02ec*/ 	.word	0x00000100
        /*02f0*/ 	.short	0x0100
        /*02f2*/ 	.byte	0x04
	.zero		1


	//   ....[30]....
        /*02f4*/ 	.word	0x00000990
        /*02f8*/ 	.word	0x000000ff
        /*02fc*/ 	.word	0x000000e8
        /*0300*/ 	.short	0x0100
        /*0302*/ 	.byte	0x04
	.zero		1


	//   ....[31]....
        /*0304*/ 	.word	0x000009a0
        /*0308*/ 	.word	0x000000ff
        /*030c*/ 	.word	0x00000108
        /*0310*/ 	.short	0x0100
        /*0312*/ 	.byte	0x04
	.zero		1


	//   ....[32]....
        /*0314*/ 	.word	0x000009b0
        /*0318*/ 	.word	0x000000ff
        /*031c*/ 	.word	0x000000f0
        /*0320*/ 	.short	0x0100
        /*0322*/ 	.byte	0x04
	.zero		1


	//   ....[33]....
        /*0324*/ 	.word	0x000009c0
        /*0328*/ 	.word	0x000000ff
        /*032c*/ 	.word	0x00000110
        /*0330*/ 	.short	0x0100
        /*0332*/ 	.byte	0x04
	.zero		1


	//   ....[34]....
        /*0334*/ 	.word	0x000009d0
        /*0338*/ 	.word	0x000000ff
        /*033c*/ 	.word	0x000000f8
        /*0340*/ 	.short	0x0100
        /*0342*/ 	.byte	0x04
	.zero		1


	//   ....[35]....
        /*0344*/ 	.word	0x000009e0
        /*0348*/ 	.word	0x000000ff
        /*034c*/ 	.word	0x00000118
        /*0350*/ 	.short	0x0100
        /*0352*/ 	.byte	0x04
	.zero		1


	//   ....[36]....
        /*0354*/ 	.word	0x00000ac0
        /*0358*/ 	.word	0x000000ff
        /*035c*/ 	.word	0x00000120
        /*0360*/ 	.short	0x0100
        /*0362*/ 	.byte	0x06
	.zero		1


	//   ....[37]....
        /*0364*/ 	.word	0x00000ad0
        /*0368*/ 	.word	0x000000ff
        /*036c*/ 	.word	0x00000128
        /*0370*/ 	.short	0x0100
        /*0372*/ 	.byte	0x06
	.zero		1


	//   ....[38]....
        /*0374*/ 	.word	0x00000c00
        /*0378*/ 	.word	0x000000ff
        /*037c*/ 	.word	0x00000130
        /*0380*/ 	.short	0x0100
        /*0382*/ 	.byte	0x06
	.zero		1


	//   ....[39]....
        /*0384*/ 	.word	0x00000c10
        /*0388*/ 	.word	0x000000ff
        /*038c*/ 	.word	0x00000140
        /*0390*/ 	.short	0x0100
        /*0392*/ 	.byte	0x06
	.zero		1


	//   ....[40]....
        /*0394*/ 	.word	0x00000c20
        /*0398*/ 	.word	0x000000ff
        /*039c*/ 	.word	0x00000138
        /*03a0*/ 	.short	0x0100
        /*03a2*/ 	.byte	0x06
	.zero		1


	//   ....[41]....
        /*03a4*/ 	.word	0x00000c30
        /*03a8*/ 	.word	0x000000ff
        /*03ac*/ 	.word	0x00000148
        /*03b0*/ 	.short	0x0100
        /*03b2*/ 	.byte	0x06
	.zero		1


	//   ....[42]....
        /*03b4*/ 	.word	0x00000d50
        /*03b8*/ 	.word	0x000000ff
        /*03bc*/ 	.word	0x00000150
        /*03c0*/ 	.short	0x0100
        /*03c2*/ 	.byte	0x04
	.zero		1


	//   ....[43]....
        /*03c4*/ 	.word	0x00000d60
        /*03c8*/ 	.word	0x000000ff
        /*03cc*/ 	.word	0x00000160
        /*03d0*/ 	.short	0x0100
        /*03d2*/ 	.byte	0x04
	.zero		1


	//   ....[44]....
        /*03d4*/ 	.word	0x00000d70
        /*03d8*/ 	.word	0x000000ff
        /*03dc*/ 	.word	0x00000158
        /*03e0*/ 	.short	0x0100
        /*03e2*/ 	.byte	0x04
	.zero		1


	//   ....[45]....
        /*03e4*/ 	.word	0x00000d80
        /*03e8*/ 	.word	0x000000ff
        /*03ec*/ 	.word	0x00000168
        /*03f0*/ 	.short	0x0100
        /*03f2*/ 	.byte	0x04
	.zero		1


	//   ....[46]....
        /*03f4*/ 	.word	0x00000e70
        /*03f8*/ 	.word	0x000000ff
        /*03fc*/ 	.word	0x00000170
        /*0400*/ 	.short	0x0100
        /*0402*/ 	.byte	0x04
	.zero		1


	//   ....[47]....
        /*0404*/ 	.word	0x00000e80
        /*0408*/ 	.word	0x000000ff
        /*040c*/ 	.word	0x00000180
        /*0410*/ 	.short	0x0100
        /*0412*/ 	.byte	0x04
	.zero		1


	//   ....[48]....
        /*0414*/ 	.word	0x00000e90
        /*0418*/ 	.word	0x000000ff
        /*041c*/ 	.word	0x00000178
        /*0420*/ 	.short	0x0100
        /*0422*/ 	.byte	0x04
	.zero		1


	//   ....[49]....
        /*0424*/ 	.word	0x00000ea0
        /*0428*/ 	.word	0x000000ff
        /*042c*/ 	.word	0x00000188
        /*0430*/ 	.short	0x0100
        /*0432*/ 	.byte	0x04
	.zero		1


	//   ....[50]....
        /*0434*/ 	.word	0x00000fa0
        /*0438*/ 	.word	0x000000ff
        /*043c*/ 	.word	0x00000190
        /*0440*/ 	.short	0x0100
        /*0442*/ 	.byte	0x06
	.zero		1


	//   ....[51]....
        /*0444*/ 	.word	0x00001a90
        /*0448*/ 	.word	0x00000003
        /*044c*/ 	.word	0x00000180
        /*0450*/ 	.short	0x010a
        /*0452*/ 	.byte	0xff
	.zero		1


	//   ....[52]....
        /*0454*/ 	.word	0x00001ac0
        /*0458*/ 	.word	0x00000003
        /*045c*/ 	.word	0x00000170
        /*0460*/ 	.short	0x0101
        /*0462*/ 	.byte	0xff
	.zero		1


	//   ....[53]....
        /*0464*/ 	.word	0x00001b80
        /*0468*/ 	.word	0x000000ff
        /*046c*/ 	.word	0x00000070
        /*0470*/ 	.short	0x010a
        /*0472*/ 	.byte	0x04
	.zero		1


	//   ....[54]....
        /*0474*/ 	.word	0x00001c90
        /*0478*/ 	.word	0x000000ff
        /*047c*/ 	.word	0x00000070
        /*0480*/ 	.short	0x010a
        /*0482*/ 	.byte	0x06
	.zero		1


	//   ....[55]....
        /*0484*/ 	.word	0x00001e00
        /*0488*/ 	.word	0x000000ff
        /*048c*/ 	.word	0x00000070
        /*0490*/ 	.short	0x010a
        /*0492*/ 	.byte	0x07
	.zero		1


	//   ....[56]....
        /*0494*/ 	.word	0x000020b0
        /*0498*/ 	.word	0x000000ff
        /*049c*/ 	.word	0x00000128
        /*04a0*/ 	.short	0x0101
        /*04a2*/ 	.byte	0x05
	.zero		1


	//   ....[57]....
        /*04a4*/ 	.word	0x000020d0
        /*04a8*/ 	.word	0x000000ff
        /*04ac*/ 	.word	0x00000070
        /*04b0*/ 	.short	0x010a
        /*04b2*/ 	.byte	0x04
	.zero		1


	//   ....[58]....
        /*04b4*/ 	.word	0x00002150
        /*04b8*/ 	.word	0x000000ff
        /*04bc*/ 	.word	0x00000070
        /*04c0*/ 	.short	0x010a
        /*04c2*/ 	.byte	0x07
	.zero		1


	//   ....[59]....
        /*04c4*/ 	.word	0x00002290
        /*04c8*/ 	.word	0x000000ff
        /*04cc*/ 	.word	0x00000070
        /*04d0*/ 	.short	0x010a
        /*04d2*/ 	.byte	0x04
	.zero		1


	//   ....[60]....
        /*04d4*/ 	.word	0x00002580
        /*04d8*/ 	.word	0x00000003
        /*04dc*/ 	.word	0x00000130
        /*04e0*/ 	.short	0x010a
        /*04e2*/ 	.byte	0xff
	.zero		1


	//   ....[61]....
        /*04e4*/ 	.word	0x000026d0
        /*04e8*/ 	.word	0x00000000
        /*04ec*/ 	.word	0x00000000
        /*04f0*/ 	.short	0x0101
        /*04f2*/ 	.byte	0xff
	.zero		1


	//   ....[62]....
        /*04f4*/ 	.word	0x00002c80
        /*04f8*/ 	.word	0x000000ff
        /*04fc*/ 	.word	0x00000000
        /*0500*/ 	.short	0x010a
        /*0502*/ 	.byte	0x04
	.zero		1


	//   ....[63]....
        /*0504*/ 	.word	0x00002d10
        /*0508*/ 	.word	0x000000ff
        /*050c*/ 	.word	0x00000000
        /*0510*/ 	.short	0x010a
        /*0512*/ 	.byte	0x05
	.zero		1


	//   ....[64]....
        /*0514*/ 	.word	0x00002da0
        /*0518*/ 	.word	0x000000ff
        /*051c*/ 	.word	0x00000000
        /*0520*/ 	.short	0x010a
        /*0522*/ 	.byte	0x05
	.zero		1


	//   ....[65]....
        /*0524*/ 	.word	0x00002e30
        /*0528*/ 	.word	0x000000ff
        /*052c*/ 	.word	0x00000000
        /*0530*/ 	.short	0x010a
        /*0532*/ 	.byte	0x05
	.zero		1


	//   ....[66]....
        /*0534*/ 	.word	0x00002ec0
        /*0538*/ 	.word	0x000000ff
        /*053c*/ 	.word	0x00000000
        /*0540*/ 	.short	0x010a
        /*0542*/ 	.byte	0x05
	.zero		1


	//   ....[67]....
        /*0544*/ 	.word	0x00002f50
        /*0548*/ 	.word	0x000000ff
        /*054c*/ 	.word	0x00000000
        /*0550*/ 	.short	0x010a
        /*0552*/ 	.byte	0x05
	.zero		1


	//   ....[68]....
        /*0554*/ 	.word	0x00002fe0
        /*0558*/ 	.word	0x000000ff
        /*055c*/ 	.word	0x00000000
        /*0560*/ 	.short	0x010a
        /*0562*/ 	.byte	0x05
	.zero		1


	//   ....[69]....
        /*0564*/ 	.word	0x00003070
        /*0568*/ 	.word	0x000000ff
        /*056c*/ 	.word	0x00000000
        /*0570*/ 	.short	0x010a
        /*0572*/ 	.byte	0x05
	.zero		1


	//   ....[70]....
        /*0574*/ 	.word	0x00003100
        /*0578*/ 	.word	0x000000ff
        /*057c*/ 	.word	0x00000000
        /*0580*/ 	.short	0x010a
        /*0582*/ 	.byte	0x05
	.zero		1


	//   ....[71]....
        /*0584*/ 	.word	0x00003190
        /*0588*/ 	.word	0x000000ff
        /*058c*/ 	.word	0x00000000
        /*0590*/ 	.short	0x010a
        /*0592*/ 	.byte	0x05
	.zero		1


	//   ....[72]....
        /*0594*/ 	.word	0x00003220
        /*0598*/ 	.word	0x000000ff
        /*059c*/ 	.word	0x00000000
        /*05a0*/ 	.short	0x010a
        /*05a2*/ 	.byte	0x05
	.zero		1


	//   ....[73]....
        /*05a4*/ 	.word	0x000032b0
        /*05a8*/ 	.word	0x000000ff
        /*05ac*/ 	.word	0x00000000
        /*05b0*/ 	.short	0x010a
        /*05b2*/ 	.byte	0x05
	.zero		1


	//   ....[74]....
        /*05b4*/ 	.word	0x00003340
        /*05b8*/ 	.word	0x000000ff
        /*05bc*/ 	.word	0x00000000
        /*05c0*/ 	.short	0x010a
        /*05c2*/ 	.byte	0x05
	.zero		1


	//   ....[75]....
        /*05c4*/ 	.word	0x000033e0
        /*05c8*/ 	.word	0x00000000
        /*05cc*/ 	.word	0x00000000
        /*05d0*/ 	.short	0x010a
        /*05d2*/ 	.byte	0xff
	.zero		1


	//   ....[76]....
        /*05d4*/ 	.word	0x00003500
        /*05d8*/ 	.word	0x00000002
        /*05dc*/ 	.word	0x00000170
        /*05e0*/ 	.short	0x010a
        /*05e2*/ 	.byte	0xff
	.zero		1


	//   ....[77]....
        /*05e4*/ 	.word	0x00003560
        /*05e8*/ 	.word	0x00000004
        /*05ec*/ 	.word	0x00000000
        /*05f0*/ 	.short	0x0101
        /*05f2*/ 	.byte	0xff
	.zero		1


	//   ....[78]....
        /*05f4*/ 	.word	0x00003580
        /*05f8*/ 	.word	0x000000ff
        /*05fc*/ 	.word	0x00000140
        /*0600*/ 	.short	0x010a
        /*0602*/ 	.byte	0x04
	.zero		1


	//   ....[79]....
        /*0604*/ 	.word	0x000036a0
        /*0608*/ 	.word	0x00000002
        /*060c*/ 	.word	0x00000130
        /*0610*/ 	.short	0x010a
        /*0612*/ 	.byte	0xff
	.zero		1


	//   ....[80]....
        /*0614*/ 	.word	0x000037b0
        /*0618*/ 	.word	0x00000002
        /*061c*/ 	.word	0x00000000
        /*0620*/ 	.short	0x0101
        /*0622*/ 	.byte	0xff
	.zero		1


	//   ....[81]....
        /*0624*/ 	.word	0x00003840
        /*0628*/ 	.word	0x000000ff
        /*062c*/ 	.word	0x00000140
        /*0630*/ 	.short	0x0106
        /*0632*/ 	.byte	0x04
	.zero		1


	//   ....[82]....
        /*0634*/ 	.word	0x00003860
        /*0638*/ 	.word	0x000000ff
        /*063c*/ 	.word	0x00000140
        /*0640*/ 	.short	0x010a
        /*0642*/ 	.byte	0x04
	.zero		1


	//   ....[83]....
        /*0644*/ 	.word	0x000038f0
        /*0648*/ 	.word	0x000000ff
        /*064c*/ 	.word	0x00000140
        /*0650*/ 	.short	0x0106
        /*0652*/ 	.byte	0x07
	.zero		1


	//   ....[84]....
        /*0654*/ 	.word	0x00003930
        /*0658*/ 	.word	0x00000000
        /*065c*/ 	.word	0x00000140
        /*0660*/ 	.short	0x010a
        /*0662*/ 	.byte	0xff
	.zero		1


	//   ....[85]....
        /*0664*/ 	.word	0x00003b70
        /*0668*/ 	.word	0x000000ff
        /*066c*/ 	.word	0x00000008
        /*0670*/ 	.short	0x010a
        /*0672*/ 	.byte	0x05
	.zero		1


	//   ....[86]....
        /*0674*/ 	.word	0x00003b90
        /*0678*/ 	.word	0x000000ff
        /*067c*/ 	.word	0x00000008
        /*0680*/ 	.short	0x010a
        /*0682*/ 	.byte	0x05
	.zero		1


	//   ....[87]....
        /*0684*/ 	.word	0x00003d20
        /*0688*/ 	.word	0x000000ff
        /*068c*/ 	.word	0x00000008
        /*0690*/ 	.short	0x010a
        /*0692*/ 	.byte	0x05
	.zero		1


	//   ....[88]....
        /*0694*/ 	.word	0x00003d40
        /*0698*/ 	.word	0x000000ff
        /*069c*/ 	.word	0x00000008
        /*06a0*/ 	.short	0x010a
        /*06a2*/ 	.byte	0x05
	.zero		1


	//   ....[89]....
        /*06a4*/ 	.word	0x00003e00
        /*06a8*/ 	.word	0x000000ff
        /*06ac*/ 	.word	0x00000000
        /*06b0*/ 	.short	0x0101
        /*06b2*/ 	.byte	0x04
	.zero		1


	//   ....[90]....
        /*06b4*/ 	.word	0x00004280
        /*06b8*/ 	.word	0x00000000
        /*06bc*/ 	.word	0x00000130
        /*06c0*/ 	.short	0x010a
        /*06c2*/ 	.byte	0xff
	.zero		1


	//   ....[91]....
        /*06c4*/ 	.word	0x00004340
        /*06c8*/ 	.word	0x00000000
        /*06cc*/ 	.word	0x00000000
        /*06d0*/ 	.short	0x0101
        /*06d2*/ 	.byte	0xff
	.zero		1


	//   ....[92]....
        /*06d4*/ 	.word	0x00004400
        /*06d8*/ 	.word	0x000000ff
        /*06dc*/ 	.word	0x00000000
        /*06e0*/ 	.short	0x010a
        /*06e2*/ 	.byte	0x04
	.zero		1


	//   ....[93]....
        /*06e4*/ 	.word	0x00004410
        /*06e8*/ 	.word	0x000000ff
        /*06ec*/ 	.word	0x00000160
        /*06f0*/ 	.short	0x010a
        /*06f2*/ 	.byte	0x28
	.zero		1


	//   ....[94]....
        /*06f4*/ 	.word	0x000044c0
        /*06f8*/ 	.word	0x000000ff
        /*06fc*/ 	.word	0x00000000
        /*0700*/ 	.short	0x010a
        /*0702*/ 	.byte	0x07
	.zero		1


	//   ....[95]....
        /*0704*/ 	.word	0x000045f0
        /*0708*/ 	.word	0x000000ff
        /*070c*/ 	.word	0x00000000
        /*0710*/ 	.short	0x010a
        /*0712*/ 	.byte	0x04
	.zero		1


	//   ....[96]....
        /*0714*/ 	.word	0x000048c0
        /*0718*/ 	.word	0x000000ff
        /*071c*/ 	.word	0x00000000
        /*0720*/ 	.short	0x010a
        /*0722*/ 	.byte	0x04
	.zero		1


	//   ....[97]....
        /*0724*/ 	.word	0x00004960
        /*0728*/ 	.word	0x00000000
        /*072c*/ 	.word	0x00000000
        /*0730*/ 	.short	0x010a
        /*0732*/ 	.byte	0xff
	.zero		1


	//   ....[98]....
        /*0734*/ 	.word	0x000049a0
        /*0738*/ 	.word	0x00000000
        /*073c*/ 	.word	0x00000000
        /*0740*/ 	.short	0x010a
        /*0742*/ 	.byte	0xff
	.zero		1


	//   ....[99]....
        /*0744*/ 	.word	0x00004a10
        /*0748*/ 	.word	0x000000ff
        /*074c*/ 	.word	0x00000000
        /*0750*/ 	.short	0x0101
        /*0752*/ 	.byte	0x04
	.zero		1


	//   ....[100]....
        /*0754*/ 	.word	0x00004a50
        /*0758*/ 	.word	0x000000ff
        /*075c*/ 	.word	0x00000190
        /*0760*/ 	.short	0x010a
        /*0762*/ 	.byte	0x16
	.zero		1


	//   ....[101]....
        /*0764*/ 	.word	0x00004aa0
        /*0768*/ 	.word	0x000000ff
        /*076c*/ 	.word	0x00000000
        /*0770*/ 	.short	0x0101
        /*0772*/ 	.byte	0x04
	.zero		1


	//   ....[102]....
        /*0774*/ 	.word	0x00004f80
        /*0778*/ 	.word	0x00000008
        /*077c*/ 	.word	0x00000130
        /*0780*/ 	.short	0x010a
        /*0782*/ 	.byte	0xff
	.zero		1


	//   ....[103]....
        /*0784*/ 	.word	0x000050f0
        /*0788*/ 	.word	0x00000000
        /*078c*/ 	.word	0x00000000
        /*0790*/ 	.short	0x0101
        /*0792*/ 	.byte	0xff
	.zero		1


	//   ....[104]....
        /*0794*/ 	.word	0x000055d0
        /*0798*/ 	.word	0x000000ff
        /*079c*/ 	.word	0x00000128
        /*07a0*/ 	.short	0x010a
        /*07a2*/ 	.byte	0x15
	.zero		1


	//   ....[105]....
        /*07a4*/ 	.word	0x00005760
        /*07a8*/ 	.word	0x000000ff
        /*07ac*/ 	.word	0x00000100
        /*07b0*/ 	.short	0x010a
        /*07b2*/ 	.byte	0x15
	.zero		1


	//   ....[106]....
        /*07b4*/ 	.word	0x000058c0
        /*07b8*/ 	.word	0x000000ff
        /*07bc*/ 	.word	0x000000e0
        /*07c0*/ 	.short	0x010b
        /*07c2*/ 	.byte	0x15
	.zero		1


	//   ....[107]....
        /*07c4*/ 	.word	0x000058e0
        /*07c8*/ 	.word	0x000000ff
        /*07cc*/ 	.word	0x00000000
        /*07d0*/ 	.short	0x0101
        /*07d2*/ 	.byte	0x04
	.zero		1


	//   ....[108]....
        /*07d4*/ 	.word	0x000058f0
        /*07d8*/ 	.word	0x000000ff
        /*07dc*/ 	.word	0x00000108
        /*07e0*/ 	.short	0x010a
        /*07e2*/ 	.byte	0x15
	.zero		1


	//   ....[109]....
        /*07e4*/ 	.word	0x00005a40
        /*07e8*/ 	.word	0x000000ff
        /*07ec*/ 	.word	0x000000e8
        /*07f0*/ 	.short	0x010b
        /*07f2*/ 	.byte	0x15
	.zero		1


	//   ....[110]....
        /*07f4*/ 	.word	0x00005a60
        /*07f8*/ 	.word	0x000000ff
        /*07fc*/ 	.word	0x00000000
        /*0800*/ 	.short	0x0101
        /*0802*/ 	.byte	0x04
	.zero		1


	//   ....[111]....
        /*0804*/ 	.word	0x00005a70
        /*0808*/ 	.word	0x000000ff
        /*080c*/ 	.word	0x00000110
        /*0810*/ 	.short	0x010a
        /*0812*/ 	.byte	0x15
	.zero		1


	//   ....[112]....
        /*0814*/ 	.word	0x00005bd0
        /*0818*/ 	.word	0x000000ff
        /*081c*/ 	.word	0x000000f0
        /*0820*/ 	.short	0x010b
        /*0822*/ 	.byte	0x15
	.zero		1


	//   ....[113]....
        /*0824*/ 	.word	0x00005bf0
        /*0828*/ 	.word	0x000000ff
        /*082c*/ 	.word	0x00000000
        /*0830*/ 	.short	0x0101
        /*0832*/ 	.byte	0x04
	.zero		1


	//   ....[114]....
        /*0834*/ 	.word	0x00005c00
        /*0838*/ 	.word	0x000000ff
        /*083c*/ 	.word	0x00000118
        /*0840*/ 	.short	0x010a
        /*0842*/ 	.byte	0x15
	.zero		1


	//   ....[115]....
        /*0844*/ 	.word	0x00005de0
        /*0848*/ 	.word	0x000000ff
        /*084c*/ 	.word	0x000000f8
        /*0850*/ 	.short	0x010b
        /*0852*/ 	.byte	0x15
	.zero		1


	//   ....[116]....
        /*0854*/ 	.word	0x00005df0
        /*0858*/ 	.word	0x000000ff
        /*085c*/ 	.word	0x00000000
        /*0860*/ 	.short	0x0101
        /*0862*/ 	.byte	0x2b
	.zero		1


	//   ....[117]....
        /*0864*/ 	.word	0x00005e30
        /*0868*/ 	.word	0x000000ff
        /*086c*/ 	.word	0x00000100
        /*0870*/ 	.short	0x010a
        /*0872*/ 	.byte	0x15
	.zero		1


	//   ....[118]....
        /*0874*/ 	.word	0x00005e50
        /*0878*/ 	.word	0x000000ff
        /*087c*/ 	.word	0x00000108
        /*0880*/ 	.short	0x010a
        /*0882*/ 	.byte	0x15
	.zero		1


	//   ....[119]....
        /*0884*/ 	.word	0x00005e70
        /*0888*/ 	.word	0x000000ff
        /*088c*/ 	.word	0x00000110
        /*0890*/ 	.short	0x010a
        /*0892*/ 	.byte	0x15
	.zero		1


	//   ....[120]....
        /*0894*/ 	.word	0x00005eb0
        /*0898*/ 	.word	0x00000000
        /*089c*/ 	.word	0x00000118
        /*08a0*/ 	.short	0x010a
        /*08a2*/ 	.byte	0xff
	.zero		1


	//   ....[121]....
        /*08a4*/ 	.word	0x000061c0
        /*08a8*/ 	.word	0x00000003
        /*08ac*/ 	.word	0x00000130
        /*08b0*/ 	.short	0x010a
        /*08b2*/ 	.byte	0xff
	.zero		1


	//   ....[122]....
        /*08b4*/ 	.word	0x00006340
        /*08b8*/ 	.word	0x00000000
        /*08bc*/ 	.word	0x00000000
        /*08c0*/ 	.short	0x0101
        /*08c2*/ 	.byte	0xff
	.zero		1


	//   ....[123]....
        /*08c4*/ 	.word	0x00006eb0
        /*08c8*/ 	.word	0x000000ff
        /*08cc*/ 	.word	0x000000e0
        /*08d0*/ 	.short	0x010a
        /*08d2*/ 	.byte	0x2b
	.zero		1


	//   ....[124]....
        /*08d4*/ 	.word	0x00006ef0
        /*08d8*/ 	.word	0x00000063
        /*08dc*/ 	.word	0x00000150
        /*08e0*/ 	.short	0x010a
        /*08e2*/ 	.byte	0xff
	.zero		1


	//   ....[125]....
        /*08e4*/ 	.word	0x00006fe0
        /*08e8*/ 	.word	0x000000ff
        /*08ec*/ 	.word	0x000000e0
        /*08f0*/ 	.short	0x010a
        /*08f2*/ 	.byte	0x2b
	.zero		1


	//   ....[126]....
        /*08f4*/ 	.word	0x000070d0
        /*08f8*/ 	.word	0x00000063
        /*08fc*/ 	.word	0x00000150
        /*0900*/ 	.short	0x010a
        /*0902*/ 	.byte	0xff
	.zero		1


	//   ....[127]....
        /*0904*/ 	.word	0x00007ba0
        /*0908*/ 	.word	0x00000000
        /*090c*/ 	.word	0x00000000
        /*0910*/ 	.short	0x0101
        /*0912*/ 	.byte	0xff
	.zero		1


	//   ....[128]....
        /*0914*/ 	.word	0x00007bb0
        /*0918*/ 	.word	0x00000003
        /*091c*/ 	.word	0x000000e0
        /*0920*/ 	.short	0x010a
        /*0922*/ 	.byte	0xff
	.zero		1


	//   ....[129]....
        /*0924*/ 	.word	0x00007c90
        /*0928*/ 	.word	0x00000003
        /*092c*/ 	.word	0x000000e0
        /*0930*/ 	.short	0x010a
        /*0932*/ 	.byte	0xff
	.zero		1


	//   ....[130]....
        /*0934*/ 	.word	0x00008800
        /*0938*/ 	.word	0x0000003d
        /*093c*/ 	.word	0x00000000
        /*0940*/ 	.short	0x0101
        /*0942*/ 	.byte	0xff
	.zero		1


	//   ....[131]....
        /*0944*/ 	.word	0x00008820
        /*0948*/ 	.word	0x0000003e
        /*094c*/ 	.word	0x000000e0
        /*0950*/ 	.short	0x010a
        /*0952*/ 	.byte	0xff
	.zero		1


	//   ....[132]....
        /*0954*/ 	.word	0x000088f0
        /*0958*/ 	.word	0x0000003e
        /*095c*/ 	.word	0x000000e0
        /*0960*/ 	.short	0x010a
        /*0962*/ 	.byte	0xff
	.zero		1


	//   ....[133]....
        /*0964*/ 	.word	0x00009460
        /*0968*/ 	.word	0x0000003d
        /*096c*/ 	.word	0x00000000
        /*0970*/ 	.short	0x0101
        /*0972*/ 	.byte	0xff
	.zero		1


	//   ....[134]....
        /*0974*/ 	.word	0x00009480
        /*0978*/ 	.word	0x0000003e
        /*097c*/ 	.word	0x000000e0
        /*0980*/ 	.short	0x010a
        /*0982*/ 	.byte	0xff
	.zero		1


	//   ....[135]....
        /*0984*/ 	.word	0x00009550
        /*0988*/ 	.word	0x0000003e
        /*098c*/ 	.word	0x000000e0
        /*0990*/ 	.short	0x010a
        /*0992*/ 	.byte	0xff
	.zero		1


	//   ....[136]....
        /*0994*/ 	.word	0x00009940
        /*0998*/ 	.word	0x00000063
        /*099c*/ 	.word	0x00000000
        /*09a0*/ 	.short	0x0101
        /*09a2*/ 	.byte	0xff
	.zero		1


	//   ....[137]....
        /*09a4*/ 	.word	0x0000a110
        /*09a8*/ 	.word	0x00000002
        /*09ac*/ 	.word	0x00000000
        /*09b0*/ 	.short	0x0101
        /*09b2*/ 	.byte	0xff
	.zero		1


	//   ....[138]....
        /*09b4*/ 	.word	0x0000a3a0
        /*09b8*/ 	.word	0x000000ff
        /*09bc*/ 	.word	0x00000000
        /*09c0*/ 	.short	0x0101
        /*09c2*/ 	.byte	0x04
	.zero		1


	//   ....[139]....
        /*09c4*/ 	.word	0x0000a3c0
        /*09c8*/ 	.word	0x00000003
        /*09cc*/ 	.word	0x00000180
        /*09d0*/ 	.short	0x010a
        /*09d2*/ 	.byte	0xff
	.zero		1


	//   ....[140]....
        /*09d4*/ 	.word	0x0000a420
        /*09d8*/ 	.word	0x00000000
        /*09dc*/ 	.word	0x00000070
        /*09e0*/ 	.short	0x010a
        /*09e2*/ 	.byte	0xff
	.zero		1


	//   ....[141]....
        /*09e4*/ 	.word	0x0000a480
        /*09e8*/ 	.word	0x00000000
        /*09ec*/ 	.word	0x00000070
        /*09f0*/ 	.short	0x010a
        /*09f2*/ 	.byte	0xff
	.zero		1


	//   ....[142]....
        /*09f4*/ 	.word	0x0000a4d0
        /*09f8*/ 	.word	0x00000003
        /*09fc*/ 	.word	0x00000130
        /*0a00*/ 	.short	0x010a
        /*0a02*/ 	.byte	0xff
	.zero		1


	//   ....[143]....
        /*0a04*/ 	.word	0x0000a530
        /*0a08*/ 	.word	0x00000000
        /*0a0c*/ 	.word	0x00000000
        /*0a10*/ 	.short	0x010a
        /*0a12*/ 	.byte	0xff
	.zero		1


	//   ....[144]....
        /*0a14*/ 	.word	0x0000a590
        /*0a18*/ 	.word	0x00000000
        /*0a1c*/ 	.word	0x00000000
        /*0a20*/ 	.short	0x010a
        /*0a22*/ 	.byte	0xff
	.zero		1


	//   ....[145]....
        /*0a24*/ 	.word	0x0000a5f0
        /*0a28*/ 	.word	0x00000000
        /*0a2c*/ 	.word	0x00000000
        /*0a30*/ 	.short	0x010a
        /*0a32*/ 	.byte	0xff
	.zero		1


	//   ....[146]....
        /*0a34*/ 	.word	0x0000a650
        /*0a38*/ 	.word	0x00000000
        /*0a3c*/ 	.word	0x00000000
        /*0a40*/ 	.short	0x010a
        /*0a42*/ 	.byte	0xff
	.zero		1


	//   ....[147]....
        /*0a44*/ 	.word	0x0000a6b0
        /*0a48*/ 	.word	0x00000000
        /*0a4c*/ 	.word	0x00000000
        /*0a50*/ 	.short	0x010a
        /*0a52*/ 	.byte	0xff
	.zero		1


	//   ....[148]....
        /*0a54*/ 	.word	0x0000a710
        /*0a58*/ 	.word	0x00000000
        /*0a5c*/ 	.word	0x00000000
        /*0a60*/ 	.short	0x010a
        /*0a62*/ 	.byte	0xff
	.zero		1


	//   ....[149]....
        /*0a64*/ 	.word	0x0000a770
        /*0a68*/ 	.word	0x00000000
        /*0a6c*/ 	.word	0x00000000
        /*0a70*/ 	.short	0x010a
        /*0a72*/ 	.byte	0xff
	.zero		1


	//   ....[150]....
        /*0a74*/ 	.word	0x0000a7d0
        /*0a78*/ 	.word	0x00000000
        /*0a7c*/ 	.word	0x00000000
        /*0a80*/ 	.short	0x010a
        /*0a82*/ 	.byte	0xff
	.zero		1


	//   ....[151]....
        /*0a84*/ 	.word	0x0000a830
        /*0a88*/ 	.word	0x00000000
        /*0a8c*/ 	.word	0x00000000
        /*0a90*/ 	.short	0x010a
        /*0a92*/ 	.byte	0xff
	.zero		1


	//   ....[152]....
        /*0a94*/ 	.word	0x0000a890
        /*0a98*/ 	.word	0x00000000
        /*0a9c*/ 	.word	0x00000000
        /*0aa0*/ 	.short	0x010a
        /*0aa2*/ 	.byte	0xff
	.zero		1


	//   ....[153]....
        /*0aa4*/ 	.word	0x0000a8f0
        /*0aa8*/ 	.word	0x00000000
        /*0aac*/ 	.word	0x00000000
        /*0ab0*/ 	.short	0x010a
        /*0ab2*/ 	.byte	0xff
	.zero		1


	//   ....[154]....
        /*0ab4*/ 	.word	0x0000a950
        /*0ab8*/ 	.word	0x00000000
        /*0abc*/ 	.word	0x00000000
        /*0ac0*/ 	.short	0x010a
        /*0ac2*/ 	.byte	0xff
	.zero		1


	//   ....[155]....
        /*0ac4*/ 	.word	0x0000a9b0
        /*0ac8*/ 	.word	0x00000000
        /*0acc*/ 	.word	0x00000000
        /*0ad0*/ 	.short	0x010a
        /*0ad2*/ 	.byte	0xff
	.zero		1


	//   ....[156]....
        /*0ad4*/ 	.word	0x0000aa00
        /*0ad8*/ 	.word	0x00000002
        /*0adc*/ 	.word	0x00000170
        /*0ae0*/ 	.short	0x010a
        /*0ae2*/ 	.byte	0xff
	.zero		1


	//   ....[157]....
        /*0ae4*/ 	.word	0x0000aa60
        /*0ae8*/ 	.word	0x00000002
        /*0aec*/ 	.word	0x00000140
        /*0af0*/ 	.short	0x010a
        /*0af2*/ 	.byte	0xff
	.zero		1


	//   ....[158]....
        /*0af4*/ 	.word	0x0000aab0
        /*0af8*/ 	.word	0x00000002
        /*0afc*/ 	.word	0x00000130
        /*0b00*/ 	.short	0x010a
        /*0b02*/ 	.byte	0xff
	.zero		1


	//   ....[159]....
        /*0b04*/ 	.word	0x0000ab10
        /*0b08*/ 	.word	0x00000000
        /*0b0c*/ 	.word	0x00000140
        /*0b10*/ 	.short	0x010a
        /*0b12*/ 	.byte	0xff
	.zero		1


	//   ....[160]....
        /*0b14*/ 	.word	0x0000ab70
        /*0b18*/ 	.word	0x00000000
        /*0b1c*/ 	.word	0x00000008
        /*0b20*/ 	.short	0x010a
        /*0b22*/ 	.byte	0xff
	.zero		1


	//   ....[161]....
        /*0b24*/ 	.word	0x0000ac60
        /*0b28*/ 	.word	0x00000000
        /*0b2c*/ 	.word	0x00000008
        /*0b30*/ 	.short	0x010a
        /*0b32*/ 	.byte	0xff
	.zero		1


	//   ....[162]....
        /*0b34*/ 	.word	0x0000acb0
        /*0b38*/ 	.word	0x00000000
        /*0b3c*/ 	.word	0x00000130
        /*0b40*/ 	.short	0x010a
        /*0b42*/ 	.byte	0xff
	.zero		1


	//   ....[163]....
        /*0b44*/ 	.word	0x0000ad10
        /*0b48*/ 	.word	0x00000000
        /*0b4c*/ 	.word	0x00000160
        /*0b50*/ 	.short	0x010a
        /*0b52*/ 	.byte	0xff
	.zero		1


	//   ....[164]....
        /*0b54*/ 	.word	0x0000ad70
        /*0b58*/ 	.word	0x00000000
        /*0b5c*/ 	.word	0x00000000
        /*0b60*/ 	.short	0x010a
        /*0b62*/ 	.byte	0xff
	.zero		1


	//   ....[165]....
        /*0b64*/ 	.word	0x0000add0
        /*0b68*/ 	.word	0x00000000
        /*0b6c*/ 	.word	0x00000000
        /*0b70*/ 	.short	0x010a
        /*0b72*/ 	.byte	0xff
	.zero		1


	//   ....[166]....
        /*0b74*/ 	.word	0x0000ae30
        /*0b78*/ 	.word	0x00000000
        /*0b7c*/ 	.word	0x00000190
        /*0b80*/ 	.short	0x010a
        /*0b82*/ 	.byte	0xff
	.zero		1


	//   ....[167]....
        /*0b84*/ 	.word	0x0000ae80
        /*0b88*/ 	.word	0x00000008
        /*0b8c*/ 	.word	0x00000130
        /*0b90*/ 	.short	0x010a
        /*0b92*/ 	.byte	0xff
	.zero		1


	//   ....[168]....
        /*0b94*/ 	.word	0x0000aee0
        /*0b98*/ 	.word	0x00000000
        /*0b9c*/ 	.word	0x00000128
        /*0ba0*/ 	.short	0x010a
        /*0ba2*/ 	.byte	0xff
	.zero		1


	//   ....[169]....
        /*0ba4*/ 	.word	0x0000af40
        /*0ba8*/ 	.word	0x00000005
        /*0bac*/ 	.word	0x00000100
        /*0bb0*/ 	.short	0x010a
        /*0bb2*/ 	.byte	0xff
	.zero		1


	//   ....[170]....
        /*0bb4*/ 	.word	0x0000afa0
        /*0bb8*/ 	.word	0x00000005
        /*0bbc*/ 	.word	0x00000108
        /*0bc0*/ 	.short	0x010a
        /*0bc2*/ 	.byte	0xff
	.zero		1


	//   ....[171]....
        /*0bc4*/ 	.word	0x0000b000
        /*0bc8*/ 	.word	0x00000005
        /*0bcc*/ 	.word	0x00000110
        /*0bd0*/ 	.short	0x010a
        /*0bd2*/ 	.byte	0xff
	.zero		1


	//   ....[172]....
        /*0bd4*/ 	.word	0x0000b060
        /*0bd8*/ 	.word	0x00000005
        /*0bdc*/ 	.word	0x00000118
        /*0be0*/ 	.short	0x010a
        /*0be2*/ 	.byte	0xff
	.zero		1


	//   ....[173]....
        /*0be4*/ 	.word	0x0000b0c0
        /*0be8*/ 	.word	0x00000000
        /*0bec*/ 	.word	0x00000100
        /*0bf0*/ 	.short	0x010a
        /*0bf2*/ 	.byte	0xff
	.zero		1


	//   ....[174]....
        /*0bf4*/ 	.word	0x0000b120
        /*0bf8*/ 	.word	0x00000000
        /*0bfc*/ 	.word	0x00000108
        /*0c00*/ 	.short	0x010a
        /*0c02*/ 	.byte	0xff
	.zero		1


	//   ....[175]....
        /*0c04*/ 	.word	0x0000b180
        /*0c08*/ 	.word	0x00000000
        /*0c0c*/ 	.word	0x00000110
        /*0c10*/ 	.short	0x010a
        /*0c12*/ 	.byte	0xff
	.zero		1


	//   ....[176]....
        /*0c14*/ 	.word	0x0000b1d0
        /*0c18*/ 	.word	0x00000003
        /*0c1c*/ 	.word	0x00000130
        /*0c20*/ 	.short	0x010a
        /*0c22*/ 	.byte	0xff
	.zero		1


	//   ....[177]....
        /*0c24*/ 	.word	0x0000b230
        /*0c28*/ 	.word	0x00000002
        /*0c2c*/ 	.word	0x000000e0
        /*0c30*/ 	.short	0x010a
        /*0c32*/ 	.byte	0xff
	.zero		1


	//   ....[178]....
        /*0c34*/ 	.word	0x0000b280
        /*0c38*/ 	.word	0x00000063
        /*0c3c*/ 	.word	0x00000150
        /*0c40*/ 	.short	0x010a
        /*0c42*/ 	.byte	0xff
	.zero		1


	//   ....[179]....
        /*0c44*/ 	.word	0x0000b2d0
        /*0c48*/ 	.word	0x00000003
        /*0c4c*/ 	.word	0x000000e0
        /*0c50*/ 	.short	0x010a
        /*0c52*/ 	.byte	0xff
	.zero		1


	//   ....[180]....
        /*0c54*/ 	.word	0x0000b320
        /*0c58*/ 	.word	0x0000003e
        /*0c5c*/ 	.word	0x000000e0
        /*0c60*/ 	.short	0x010a
        /*0c62*/ 	.byte	0xff
	.zero		1


	//   ....[181]....
        /*0c64*/ 	.word	0x0000b370
        /*0c68*/ 	.word	0x0000003e
        /*0c6c*/ 	.word	0x000000e0
        /*0c70*/ 	.short	0x010a
        /*0c72*/ 	.byte	0xff
	.zero		1


	//----- nvinfo : EIATTR_NUM_MBARRIERS
	.align		4
.L_47:
        /*0c74*/ 	.byte	0x03, 0x38
        /*0c76*/ 	.short	0x0033


	//----- nvinfo : EIATTR_EXIT_INSTR_OFFSETS
	.align		4
        /*0c78*/ 	.byte	0x04, 0x1c
        /*0c7a*/ 	.short	(.L_49 - .L_48)


	//   ....[0]....
.L_48:
        /*0c7c*/ 	.word	0x00003410


	//   ....[1]....
        /*0c80*/ 	.word	0x00003900


	//   ....[2]....
        /*0c84*/ 	.word	0x00003960


	//   ....[3]....
        /*0c88*/ 	.word	0x00004cd0


	//   ....[4]....
        /*0c8c*/ 	.word	0x00005ee0


	//   ....[5]....
        /*0c90*/ 	.word	0x00005f20


	//   ....[6]....
        /*0c94*/ 	.word	0x0000a290


	//   ....[7]....
        /*0c98*/ 	.word	0x0000a310


	//   ....[8]....
        /*0c9c*/ 	.word	0x0000a340


	//   ....[9]....
        /*0ca0*/ 	.word	0x0000a3b0


	//----- nvinfo : EIATTR_MAX_THREADS
	.align		4
.L_49:
        /*0ca4*/ 	.byte	0x04, 0x05
        /*0ca6*/ 	.short	(.L_51 - .L_50)
.L_50:
        /*0ca8*/ 	.word	0x00000100
        /*0cac*/ 	.word	0x00000001
        /*0cb0*/ 	.word	0x00000001


	//----- nvinfo : EIATTR_CRS_STACK_SIZE
	.align		4
.L_51:
        /*0cb4*/ 	.byte	0x04, 0x1e
        /*0cb6*/ 	.short	(.L_53 - .L_52)
.L_52:
        /*0cb8*/ 	.word	0x00000000


	//----- nvinfo : EIATTR_CBANK_PARAM_SIZE
	.align		4
.L_53:
        /*0cbc*/ 	.byte	0x03, 0x19
        /*0cbe*/ 	.short	0x0c00


	//----- nvinfo : EIATTR_PARAM_CBANK
	.align		4
        /*0cc0*/ 	.byte	0x04, 0x0a
        /*0cc2*/ 	.short	(.L_55 - .L_54)
	.align		4
.L_54:
        /*0cc4*/ 	.word	index@(.nv.constant0._ZN7cutlass13device_kernelINS_4gemm6kernel13GemmUniversalIN4cute5tupleIJiiiiEEENS1_10collective13CollectiveMmaINS1_46MainloopSm100TmaUmmaWarpSpecializedBlockScaledILi14ELi2ELi2ENS5_IJNS4_1CILi2EEENSA_ILi1EEESC_EEEEENS5_IJNSA_ILi256EEENSA_ILi128EEESG_EEENS5_IJNS_12float_e2m1_tENS_13float_ue8m0_tEEEENS5_IJNS5_IJlSC_lEEENS4_6LayoutINS5_IJNS5_IJNS5_IJNSA_ILi32EEENSA_ILi4EEEEEEiEEESQ_NS5_IJSC_iEEEEEENS5_IJNS5_IJNS5_IJNSA_ILi16EEESO_EEEiEEENS5_IJNS5_IJNSA_ILi0EEESC_EEENSA_ILi512EEEEEENS5_IJSW_iEEEEEEEEEEESK_S13_NS4_8TiledMMAINS4_8MMA_AtomIJNS4_23SM100_MMA_MXF4_2x1SM_SSISI_SI_fSJ_Li256ELi128ELi32ELNS4_4UMMA5MajorE0ELS18_0ELNS17_7ScaleInE0ELS19_0EEEEEENSM_INS5_IJSC_SC_SC_EEENS5_IJSW_SW_SW_EEEEENS5_IJNS4_10UnderscoreES1F_S1F_EEEEENS5_IJNS4_18SM100_TMA_2SM_LOADES1I_EEENS5_IJNS4_14ComposedLayoutINS4_7SwizzleILi2ELi4ELi3EEENS4_18smem_ptr_flag_bitsILi4EEENSM_INS5_IJNSA_ILi8EEESG_EEENS5_IJSG_SC_EEEEEEENSM_INS5_IJNS5_IJNS5_IJSP_SC_EEENS5_IJSN_SB_EEEEEESC_NS5_IJSB_SC_EEEEEENS5_IJNS5_IJNS5_IJSU_SY_EEESX_EEESW_NS5_IJSB_SY_EEEEEEEEEEEvNS4_8identityENS5_IJS1I_NS4_28SM100_TMA_2SM_LOAD_MULTICASTEEEES24_vS25_EENS_8epilogue10collective18CollectiveEpilogueINS29_23Sm100TmaWarpSpecializedILi4ELi2ELi32ELb1ELb0EEEJNS5_IJSG_SG_SG_EEENS5_IJNSM_ISG_SC_EENSM_ISN_SC_EEEEENS_10bfloat16_tESL_S2I_SL_NS29_6fusion15FusionCallbacksIS2D_NS2J_17LinearCombinationIS2I_fS2I_fLNS_15FloatRoundStyleE2EEES2E_S2H_JEEENS4_5SM1004TMEM4LOAD26SM100_TMEM_LOAD_32dp32b32xENS4_13SM90_TMA_LOADENS1K_IS1M_NS1N_ILi16EEENSM_INS5_IJS1P_SN_EEENS5_IJSN_SC_EEEEEEENS4_39AutoVectorizingCopyWithAssumedAlignmentILi128EEENS4_14SM90_TMA_STOREES2Y_S30_S30_EEEvvEEEEvNT_6ParamsE)
        /*0cc8*/ 	.short	0x0380
        /*0cca*/ 	.short	0x0c00


	//----- nvinfo : EIATTR_SW_WAR
	.align		4
.L_55:
        /*0ccc*/ 	.byte	0x04, 0x36
        /*0cce*/ 	.short	(.L_57 - .L_56)
.L_56:
        /*0cd0*/ 	.word	0x00000008
.L_57:


//--------------------- .nv.callgraph             --------------------------
	.section	.nv.callgraph,"",@"SHT_CUDA_CALLGRAPH"
	.align	4
	.sectionentsize	8
	.align		4
        /*0000*/ 	.word	0x00000000
	.align		4
        /*0004*/ 	.word	0xffffffff
	.align		4
        /*0008*/ 	.word	index@(_ZN7cutlass13device_kernelINS_4gemm6kernel13GemmUniversalIN4cute5tupleIJiiiiEEENS1_10collective13CollectiveMmaINS1_46MainloopSm100TmaUmmaWarpSpecializedBlockScaledILi14ELi2ELi2ENS5_IJNS4_1CILi2EEENSA_ILi1EEESC_EEEEENS5_IJNSA_ILi256EEENSA_ILi128EEESG_EEENS5_IJNS_12float_e2m1_tENS_13float_ue8m0_tEEEENS5_IJNS5_IJlSC_lEEENS4_6LayoutINS5_IJNS5_IJNS5_IJNSA_ILi32EEENSA_ILi4EEEEEEiEEESQ_NS5_IJSC_iEEEEEENS5_IJNS5_IJNS5_IJNSA_ILi16EEESO_EEEiEEENS5_IJNS5_IJNSA_ILi0EEESC_EEENSA_ILi512EEEEEENS5_IJSW_iEEEEEEEEEEESK_S13_NS4_8TiledMMAINS4_8MMA_AtomIJNS4_23SM100_MMA_MXF4_2x1SM_SSISI_SI_fSJ_Li256ELi128ELi32ELNS4_4UMMA5MajorE0ELS18_0ELNS17_7ScaleInE0ELS19_0EEEEEENSM_INS5_IJSC_SC_SC_EEENS5_IJSW_SW_SW_EEEEENS5_IJNS4_10UnderscoreES1F_S1F_EEEEENS5_IJNS4_18SM100_TMA_2SM_LOADES1I_EEENS5_IJNS4_14ComposedLayoutINS4_7SwizzleILi2ELi4ELi3EEENS4_18smem_ptr_flag_bitsILi4EEENSM_INS5_IJNSA_ILi8EEESG_EEENS5_IJSG_SC_EEEEEEENSM_INS5_IJNS5_IJNS5_IJSP_SC_EEENS5_IJSN_SB_EEEEEESC_NS5_IJSB_SC_EEEEEENS5_IJNS5_IJNS5_IJSU_SY_EEESX_EEESW_NS5_IJSB_SY_EEEEEEEEEEEvNS4_8identityENS5_IJS1I_NS4_28SM100_TMA_2SM_LOAD_MULTICASTEEEES24_vS25_EENS_8epilogue10collective18CollectiveEpilogueINS29_23Sm100TmaWarpSpecializedILi4ELi2ELi32ELb1ELb0EEEJNS5_IJSG_SG_SG_EEENS5_IJNSM_ISG_SC_EENSM_ISN_SC_EEEEENS_10bfloat16_tESL_S2I_SL_NS29_6fusion15FusionCallbacksIS2D_NS2J_17LinearCombinationIS2I_fS2I_fLNS_15FloatRoundStyleE2EEES2E_S2H_JEEENS4_5SM1004TMEM4LOAD26SM100_TMEM_LOAD_32dp32b32xENS4_13SM90_TMA_LOADENS1K_IS1M_NS1N_ILi16EEENSM_INS5_IJS1P_SN_EEENS5_IJSN_SC_EEEEEEENS4_39AutoVectorizingCopyWithAssumedAlignmentILi128EEENS4_14SM90_TMA_STOREES2Y_S30_S30_EEEvvEEEEvNT_6ParamsE)
	.align		4
        /*000c*/ 	.word	index@(__assertfail)
	.align		4
        /*0010*/ 	.word	0x00000000
	.align		4
        /*0014*/ 	.word	0xfffffffe
	.align		4
        /*0018*/ 	.word	0x00000000
	.align		4
        /*001c*/ 	.word	0xfffffffd
	.align		4
        /*0020*/ 	.word	0x00000000
	.align		4
        /*0024*/ 	.word	0xfffffffc


//--------------------- .nv.constant4             --------------------------
	.section	.nv.constant4,"a",@progbits
	.align	8
	.align		8
.nv.constant4:
        /*0000*/ 	.dword	__assertfail
	.align		8
        /*0008*/ 	.dword	__unnamed_1
	.align		8
        /*0010*/ 	.dword	__unnamed_2
	.align		8
        /*0018*/ 	.dword	_ZN40_INTERNAL_424e3983_4_k_cu_9285f8b4_351984cuda3std3__45__cpo5beginE
	.align		8
        /*0020*/ 	.dword	_ZN40_INTERNAL_424e3983_4_k_cu_9285f8b4_351984cuda3std3__45__cpo3endE
	.align		8
        /*0028*/ 	.dword	_ZN40_INTERNAL_424e3983_4_k_cu_9285f8b4_351984cuda3std3__45__cpo6cbeginE
	.align		8
        /*0030*/ 	.dword	_ZN40_INTERNAL_424e3983_4_k_cu_9285f8b4_351984cuda3std3__45__cpo4cendE
	.align		8
        /*0038*/ 	.dword	_ZN40_INTERNAL_424e3983_4_k_cu_9285f8b4_351984cuda3std3__442_GLOBAL__N__424e3983_4_k_cu_9285f8b4_351986ignoreE
	.align		8
        /*0040*/ 	.dword	_ZN40_INTERNAL_424e3983_4_k_cu_9285f8b4_351984cuda3std3__419piecewise_constructE
	.align		8
        /*0048*/ 	.dword	_ZN40_INTERNAL_424e3983_4_k_cu_9285f8b4_351984cuda3std3__48in_placeE
	.align		8
        /*0050*/ 	.dword	_ZN40_INTERNAL_424e3983_4_k_cu_9285f8b4_351984cuda3std6ranges3__45__cpo4swapE
	.align		8
        /*0058*/ 	.dword	_ZN40_INTERNAL_424e3983_4_k_cu_9285f8b4_351984cuda3std6ranges3__45__cpo9iter_moveE
	.align		8
        /*0060*/ 	.dword	_ZN40_INTERNAL_424e3983_4_k_cu_9285f8b4_351984cute7productE
	.align		8
        /*0068*/ 	.dword	_ZN40_INTERNAL_424e3983_4_k_cu_9285f8b4_351984cute1_E
	.align		8
        /*0070*/ 	.dword	$str$25
	.align		8
        /*0078*/ 	.dword	$str$26
	.align		8
        /*0080*/ 	.dword	$str$29
	.align		8
        /*0088*/ 	.dword	$str$30


//--------------------- .text._ZN7cutlass13device_kernelINS_4gemm6kernel13GemmUniversalIN4cute5tupleIJiiiiEEENS1_10collective13CollectiveMmaINS1_46MainloopSm100TmaUmmaWarpSpecializedBlockScaledILi14ELi2ELi2ENS5_IJNS4_1CILi2EEENSA_ILi1EEESC_EEEEENS5_IJNSA_ILi256EEENSA_ILi128EEESG_EEENS5_IJNS_12float_e2m1_tENS_13float_ue8m0_tEEEENS5_IJNS5_IJlSC_lEEENS4_6LayoutINS5_IJNS5_IJNS5_IJNSA_ILi32EEENSA_ILi4EEEEEEiEEESQ_NS5_IJSC_iEEEEEENS5_IJNS5_IJNS5_IJNSA_ILi16EEESO_EEEiEEENS5_IJNS5_IJNSA_ILi0EEESC_EEENSA_ILi512EEEEEENS5_IJSW_iEEEEEEEEEEESK_S13_NS4_8TiledMMAINS4_8MMA_AtomIJNS4_23SM100_MMA_MXF4_2x1SM_SSISI_SI_fSJ_Li256ELi128ELi32ELNS4_4UMMA5MajorE0ELS18_0ELNS17_7ScaleInE0ELS19_0EEEEEENSM_INS5_IJSC_SC_SC_EEENS5_IJSW_SW_SW_EEEEENS5_IJNS4_10UnderscoreES1F_S1F_EEEEENS5_IJNS4_18SM100_TMA_2SM_LOADES1I_EEENS5_IJNS4_14ComposedLayoutINS4_7SwizzleILi2ELi4ELi3EEENS4_18smem_ptr_flag_bitsILi4EEENSM_INS5_IJNSA_ILi8EEESG_EEENS5_IJSG_SC_EEEEEEENSM_INS5_IJNS5_IJNS5_IJSP_SC_EEENS5_IJSN_SB_EEEEEESC_NS5_IJSB_SC_EEEEEENS5_IJNS5_IJNS5_IJSU_SY_EEESX_EEESW_NS5_IJSB_SY_EEEEEEEEEEEvNS4_8identityENS5_IJS1I_NS4_28SM100_TMA_2SM_LOAD_MULTICASTEEEES24_vS25_EENS_8epilogue10collective18CollectiveEpilogueINS29_23Sm100TmaWarpSpecializedILi4ELi2ELi32ELb1ELb0EEEJNS5_IJSG_SG_SG_EEENS5_IJNSM_ISG_SC_EENSM_ISN_SC_EEEEENS_10bfloat16_tESL_S2I_SL_NS29_6fusion15FusionCallbacksIS2D_NS2J_17LinearCombinationIS2I_fS2I_fLNS_15FloatRoundStyleE2EEES2E_S2H_JEEENS4_5SM1004TMEM4LOAD26SM100_TMEM_LOAD_32dp32b32xENS4_13SM90_TMA_LOADENS1K_IS1M_NS1N_ILi16EEENSM_INS5_IJS1P_SN_EEENS5_IJSN_SC_EEEEEEENS4_39AutoVectorizingCopyWithAssumedAlignmentILi128EEENS4_14SM90_TMA_STOREES2Y_S30_S30_EEEvvEEEEvNT_6ParamsE --------------------------
	.section	.text._ZN7cutlass13device_kernelINS_4gemm6kernel13GemmUniversalIN4cute5tupleIJiiiiEEENS1_10collective13CollectiveMmaINS1_46MainloopSm100TmaUmmaWarpSpecializedBlockScaledILi14ELi2ELi2ENS5_IJNS4_1CILi2EEENSA_ILi1EEESC_EEEEENS5_IJNSA_ILi256EEENSA_ILi128EEESG_EEENS5_IJNS_12float_e2m1_tENS_13float_ue8m0_tEEEENS5_IJNS5_IJlSC_lEEENS4_6LayoutINS5_IJNS5_IJNS5_IJNSA_ILi32EEENSA_ILi4EEEEEEiEEESQ_NS5_IJSC_iEEEEEENS5_IJNS5_IJNS5_IJNSA_ILi16EEESO_EEEiEEENS5_IJNS5_IJNSA_ILi0EEESC_EEENSA_ILi512EEEEEENS5_IJSW_iEEEEEEEEEEESK_S13_NS4_8TiledMMAINS4_8MMA_AtomIJNS4_23SM100_MMA_MXF4_2x1SM_SSISI_SI_fSJ_Li256ELi128ELi32ELNS4_4UMMA5MajorE0ELS18_0ELNS17_7ScaleInE0ELS19_0EEEEEENSM_INS5_IJSC_SC_SC_EEENS5_IJSW_SW_SW_EEEEENS5_IJNS4_10UnderscoreES1F_S1F_EEEEENS5_IJNS4_18SM100_TMA_2SM_LOADES1I_EEENS5_IJNS4_14ComposedLayoutINS4_7SwizzleILi2ELi4ELi3EEENS4_18smem_ptr_flag_bitsILi4EEENSM_INS5_IJNSA_ILi8EEESG_EEENS5_IJSG_SC_EEEEEEENSM_INS5_IJNS5_IJNS5_IJSP_SC_EEENS5_IJSN_SB_EEEEEESC_NS5_IJSB_SC_EEEEEENS5_IJNS5_IJNS5_IJSU_SY_EEESX_EEESW_NS5_IJSB_SY_EEEEEEEEEEEvNS4_8identityENS5_IJS1I_NS4_28SM100_TMA_2SM_LOAD_MULTICASTEEEES24_vS25_EENS_8epilogue10collective18CollectiveEpilogueINS29_23Sm100TmaWarpSpecializedILi4ELi2ELi32ELb1ELb0EEEJNS5_IJSG_SG_SG_EEENS5_IJNSM_ISG_SC_EENSM_ISN_SC_EEEEENS_10bfloat16_tESL_S2I_SL_NS29_6fusion15FusionCallbacksIS2D_NS2J_17LinearCombinationIS2I_fS2I_fLNS_15FloatRoundStyleE2EEES2E_S2H_JEEENS4_5SM1004TMEM4LOAD26SM100_TMEM_LOAD_32dp32b32xENS4_13SM90_TMA_LOADENS1K_IS1M_NS1N_ILi16EEENSM_INS5_IJS1P_SN_EEENS5_IJSN_SC_EEEEEEENS4_39AutoVectorizingCopyWithAssumedAlignmentILi128EEENS4_14SM90_TMA_STOREES2Y_S30_S30_EEEvvEEEEvNT_6ParamsE,"ax",@progbits
	.align	128
.text._ZN7cutlass13device_kernelINS_4gemm6kernel13GemmUniversalIN4cute5tupleIJiiiiEEENS1_10collective13CollectiveMmaINS1_46MainloopSm100TmaUmmaWarpSpecializedBlockScaledILi14ELi2ELi2ENS5_IJNS4_1CILi2EEENSA_ILi1EEESC_EEEEENS5_IJNSA_ILi256EEENSA_ILi128EEESG_EEENS5_IJNS_12float_e2m1_tENS_13float_ue8m0_tEEEENS5_IJNS5_IJlSC_lEEENS4_6LayoutINS5_IJNS5_IJNS5_IJNSA_ILi32EEENSA_ILi4EEEEEEiEEESQ_NS5_IJSC_iEEEEEENS5_IJNS5_IJNS5_IJNSA_ILi16EEESO_EEEiEEENS5_IJNS5_IJNSA_ILi0EEESC_EEENSA_ILi512EEEEEENS5_IJSW_iEEEEEEEEEEESK_S13_NS4_8TiledMMAINS4_8MMA_AtomIJNS4_23SM100_MMA_MXF4_2x1SM_SSISI_SI_fSJ_Li256ELi128ELi32ELNS4_4UMMA5MajorE0ELS18_0ELNS17_7ScaleInE0ELS19_0EEEEEENSM_INS5_IJSC_SC_SC_EEENS5_IJSW_SW_SW_EEEEENS5_IJNS4_10UnderscoreES1F_S1F_EEEEENS5_IJNS4_18SM100_TMA_2SM_LOADES1I_EEENS5_IJNS4_14ComposedLayoutINS4_7SwizzleILi2ELi4ELi3EEENS4_18smem_ptr_flag_bitsILi4EEENSM_INS5_IJNSA_ILi8EEESG_EEENS5_IJSG_SC_EEEEEEENSM_INS5_IJNS5_IJNS5_IJSP_SC_EEENS5_IJSN_SB_EEEEEESC_NS5_IJSB_SC_EEEEEENS5_IJNS5_IJNS5_IJSU_SY_EEESX_EEESW_NS5_IJSB_SY_EEEEEEEEEEEvNS4_8identityENS5_IJS1I_NS4_28SM100_TMA_2SM_LOAD_MULTICASTEEEES24_vS25_EENS_8epilogue10collective18CollectiveEpilogueINS29_23Sm100TmaWarpSpecializedILi4ELi2ELi32ELb1ELb0EEEJNS5_IJSG_SG_SG_EEENS5_IJNSM_ISG_SC_EENSM_ISN_SC_EEEEENS_10bfloat16_tESL_S2I_SL_NS29_6fusion15FusionCallbacksIS2D_NS2J_17LinearCombinationIS2I_fS2I_fLNS_15FloatRoundStyleE2EEES2E_S2H_JEEENS4_5SM1004TMEM4LOAD26SM100_TMEM_LOAD_32dp32b32xENS4_13SM90_TMA_LOADENS1K_IS1M_NS1N_ILi16EEENSM_INS5_IJS1P_SN_EEENS5_IJSN_SC_EEEEEEENS4_39AutoVectorizingCopyWithAssumedAlignmentILi128EEENS4_14SM90_TMA_STOREES2Y_S30_S30_EEEvvEEEEvNT_6ParamsE:
        .type           _ZN7cutlass13device_kernelINS_4gemm6kernel13GemmUniversalIN4cute5tupleIJiiiiEEENS1_10collective13CollectiveMmaINS1_46MainloopSm100TmaUmmaWarpSpecializedBlockScaledILi14ELi2ELi2ENS5_IJNS4_1CILi2EEENSA_ILi1EEESC_EEEEENS5_IJNSA_ILi256EEENSA_ILi128EEESG_EEENS5_IJNS_12float_e2m1_tENS_13float_ue8m0_tEEEENS5_IJNS5_IJlSC_lEEENS4_6LayoutINS5_IJNS5_IJNS5_IJNSA_ILi32EEENSA_ILi4EEEEEEiEEESQ_NS5_IJSC_iEEEEEENS5_IJNS5_IJNS5_IJNSA_ILi16EEESO_EEEiEEENS5_IJNS5_IJNSA_ILi0EEESC_EEENSA_ILi512EEEEEENS5_IJSW_iEEEEEEEEEEESK_S13_NS4_8TiledMMAINS4_8MMA_AtomIJNS4_23SM100_MMA_MXF4_2x1SM_SSISI_SI_fSJ_Li256ELi128ELi32ELNS4_4UMMA5MajorE0ELS18_0ELNS17_7ScaleInE0ELS19_0EEEEEENSM_INS5_IJSC_SC_SC_EEENS5_IJSW_SW_SW_EEEEENS5_IJNS4_10UnderscoreES1F_S1F_EEEEENS5_IJNS4_18SM100_TMA_2SM_LOADES1I_EEENS5_IJNS4_14ComposedLayoutINS4_7SwizzleILi2ELi4ELi3EEENS4_18smem_ptr_flag_bitsILi4EEENSM_INS5_IJNSA_ILi8EEESG_EEENS5_IJSG_SC_EEEEEEENSM_INS5_IJNS5_IJNS5_IJSP_SC_EEENS5_IJSN_SB_EEEEEESC_NS5_IJSB_SC_EEEEEENS5_IJNS5_IJNS5_IJSU_SY_EEESX_EEESW_NS5_IJSB_SY_EEEEEEEEEEEvNS4_8identityENS5_IJS1I_NS4_28SM100_TMA_2SM_LOAD_MULTICASTEEEES24_vS25_EENS_8epilogue10collective18CollectiveEpilogueINS29_23Sm100TmaWarpSpecializedILi4ELi2ELi32ELb1ELb0EEEJNS5_IJSG_SG_SG_EEENS5_IJNSM_ISG_SC_EENSM_ISN_SC_EEEEENS_10bfloat16_tESL_S2I_SL_NS29_6fusion15FusionCallbacksIS2D_NS2J_17LinearCombinationIS2I_fS2I_fLNS_15FloatRoundStyleE2EEES2E_S2H_JEEENS4_5SM1004TMEM4LOAD26SM100_TMEM_LOAD_32dp32b32xENS4_13SM90_TMA_LOADENS1K_IS1M_NS1N_ILi16EEENSM_INS5_IJS1P_SN_EEENS5_IJSN_SC_EEEEEEENS4_39AutoVectorizingCopyWithAssumedAlignmentILi128EEENS4_14SM90_TMA_STOREES2Y_S30_S30_EEEvvEEEEvNT_6ParamsE,@function
        .size           _ZN7cutlass13device_kernelINS_4gemm6kernel13GemmUniversalIN4cute5tupleIJiiiiEEENS1_10collective13CollectiveMmaINS1_46MainloopSm100TmaUmmaWarpSpecializedBlockScaledILi14ELi2ELi2ENS5_IJNS4_1CILi2EEENSA_ILi1EEESC_EEEEENS5_IJNSA_ILi256EEENSA_ILi128EEESG_EEENS5_IJNS_12float_e2m1_tENS_13float_ue8m0_tEEEENS5_IJNS5_IJlSC_lEEENS4_6LayoutINS5_IJNS5_IJNS5_IJNSA_ILi32EEENSA_ILi4EEEEEEiEEESQ_NS5_IJSC_iEEEEEENS5_IJNS5_IJNS5_IJNSA_ILi16EEESO_EEEiEEENS5_IJNS5_IJNSA_ILi0EEESC_EEENSA_ILi512EEEEEENS5_IJSW_iEEEEEEEEEEESK_S13_NS4_8TiledMMAINS4_8MMA_AtomIJNS4_23SM100_MMA_MXF4_2x1SM_SSISI_SI_fSJ_Li256ELi128ELi32ELNS4_4UMMA5MajorE0ELS18_0ELNS17_7ScaleInE0ELS19_0EEEEEENSM_INS5_IJSC_SC_SC_EEENS5_IJSW_SW_SW_EEEEENS5_IJNS4_10UnderscoreES1F_S1F_EEEEENS5_IJNS4_18SM100_TMA_2SM_LOADES1I_EEENS5_IJNS4_14ComposedLayoutINS4_7SwizzleILi2ELi4ELi3EEENS4_18smem_ptr_flag_bitsILi4EEENSM_INS5_IJNSA_ILi8EEESG_EEENS5_IJSG_SC_EEEEEEENSM_INS5_IJNS5_IJNS5_IJSP_SC_EEENS5_IJSN_SB_EEEEEESC_NS5_IJSB_SC_EEEEEENS5_IJNS5_IJNS5_IJSU_SY_EEESX_EEESW_NS5_IJSB_SY_EEEEEEEEEEEvNS4_8identityENS5_IJS1I_NS4_28SM100_TMA_2SM_LOAD_MULTICASTEEEES24_vS25_EENS_8epilogue10collective18CollectiveEpilogueINS29_23Sm100TmaWarpSpecializedILi4ELi2ELi32ELb1ELb0EEEJNS5_IJSG_SG_SG_EEENS5_IJNSM_ISG_SC_EENSM_ISN_SC_EEEEENS_10bfloat16_tESL_S2I_SL_NS29_6fusion15FusionCallbacksIS2D_NS2J_17LinearCombinationIS2I_fS2I_fLNS_15FloatRoundStyleE2EEES2E_S2H_JEEENS4_5SM1004TMEM4LOAD26SM100_TMEM_LOAD_32dp32b32xENS4_13SM90_TMA_LOADENS1K_IS1M_NS1N_ILi16EEENSM_INS5_IJS1P_SN_EEENS5_IJSN_SC_EEEEEEENS4_39AutoVectorizingCopyWithAssumedAlignmentILi128EEENS4_14SM90_TMA_STOREES2Y_S30_S30_EEEvvEEEEvNT_6ParamsE,(.L_x_226 - _ZN7cutlass13device_kernelINS_4gemm6kernel13GemmUniversalIN4cute5tupleIJiiiiEEENS1_10collective13CollectiveMmaINS1_46MainloopSm100TmaUmmaWarpSpecializedBlockScaledILi14ELi2ELi2ENS5_IJNS4_1CILi2EEENSA_ILi1EEESC_EEEEENS5_IJNSA_ILi256EEENSA_ILi128EEESG_EEENS5_IJNS_12float_e2m1_tENS_13float_ue8m0_tEEEENS5_IJNS5_IJlSC_lEEENS4_6LayoutINS5_IJNS5_IJNS5_IJNSA_ILi32EEENSA_ILi4EEEEEEiEEESQ_NS5_IJSC_iEEEEEENS5_IJNS5_IJNS5_IJNSA_ILi16EEESO_EEEiEEENS5_IJNS5_IJNSA_ILi0EEESC_EEENSA_ILi512EEEEEENS5_IJSW_iEEEEEEEEEEESK_S13_NS4_8TiledMMAINS4_8MMA_AtomIJNS4_23SM100_MMA_MXF4_2x1SM_SSISI_SI_fSJ_Li256ELi128ELi32ELNS4_4UMMA5MajorE0ELS18_0ELNS17_7ScaleInE0ELS19_0EEEEEENSM_INS5_IJSC_SC_SC_EEENS5_IJSW_SW_SW_EEEEENS5_IJNS4_10UnderscoreES1F_S1F_EEEEENS5_IJNS4_18SM100_TMA_2SM_LOADES1I_EEENS5_IJNS4_14ComposedLayoutINS4_7SwizzleILi2ELi4ELi3EEENS4_18smem_ptr_flag_bitsILi4EEENSM_INS5_IJNSA_ILi8EEESG_EEENS5_IJSG_SC_EEEEEEENSM_INS5_IJNS5_IJNS5_IJSP_SC_EEENS5_IJSN_SB_EEEEEESC_NS5_IJSB_SC_EEEEEENS5_IJNS5_IJNS5_IJSU_SY_EEESX_EEESW_NS5_IJSB_SY_EEEEEEEEEEEvNS4_8identityENS5_IJS1I_NS4_28SM100_TMA_2SM_LOAD_MULTICASTEEEES24_vS25_EENS_8epilogue10collective18CollectiveEpilogueINS29_23Sm100TmaWarpSpecializedILi4ELi2ELi32ELb1ELb0EEEJNS5_IJSG_SG_SG_EEENS5_IJNSM_ISG_SC_EENSM_ISN_SC_EEEEENS_10bfloat16_tESL_S2I_SL_NS29_6fusion15FusionCallbacksIS2D_NS2J_17LinearCombinationIS2I_fS2I_fLNS_15FloatRoundStyleE2EEES2E_S2H_JEEENS4_5SM1004TMEM4LOAD26SM100_TMEM_LOAD_32dp32b32xENS4_13SM90_TMA_LOADENS1K_IS1M_NS1N_ILi16EEENSM_INS5_IJS1P_SN_EEENS5_IJSN_SC_EEEEEEENS4_39AutoVectorizingCopyWithAssumedAlignmentILi128EEENS4_14SM90_TMA_STOREES2Y_S30_S30_EEEvvEEEEvNT_6ParamsE)
        .other          _ZN7cutlass13device_kernelINS_4gemm6kernel13GemmUniversalIN4cute5tupleIJiiiiEEENS1_10collective13CollectiveMmaINS1_46MainloopSm100TmaUmmaWarpSpecializedBlockScaledILi14ELi2ELi2ENS5_IJNS4_1CILi2EEENSA_ILi1EEESC_EEEEENS5_IJNSA_ILi256EEENSA_ILi128EEESG_EEENS5_IJNS_12float_e2m1_tENS_13float_ue8m0_tEEEENS5_IJNS5_IJlSC_lEEENS4_6LayoutINS5_IJNS5_IJNS5_IJNSA_ILi32EEENSA_ILi4EEEEEEiEEESQ_NS5_IJSC_iEEEEEENS5_IJNS5_IJNS5_IJNSA_ILi16EEESO_EEEiEEENS5_IJNS5_IJNSA_ILi0EEESC_EEENSA_ILi512EEEEEENS5_IJSW_iEEEEEEEEEEESK_S13_NS4_8TiledMMAINS4_8MMA_AtomIJNS4_23SM100_MMA_MXF4_2x1SM_SSISI_SI_fSJ_Li256ELi128ELi32ELNS4_4UMMA5MajorE0ELS18_0ELNS17_7ScaleInE0ELS19_0EEEEEENSM_INS5_IJSC_SC_SC_EEENS5_IJSW_SW_SW_EEEEENS5_IJNS4_10UnderscoreES1F_S1F_EEEEENS5_IJNS4_18SM100_TMA_2SM_LOADES1I_EEENS5_IJNS4_14ComposedLayoutINS4_7SwizzleILi2ELi4ELi3EEENS4_18smem_ptr_flag_bitsILi4EEENSM_INS5_IJNSA_ILi8EEESG_EEENS5_IJSG_SC_EEEEEEENSM_INS5_IJNS5_IJNS5_IJSP_SC_EEENS5_IJSN_SB_EEEEEESC_NS5_IJSB_SC_EEEEEENS5_IJNS5_IJNS5_IJSU_SY_EEESX_EEESW_NS5_IJSB_SY_EEEEEEEEEEEvNS4_8identityENS5_IJS1I_NS4_28SM100_TMA_2SM_LOAD_MULTICASTEEEES24_vS25_EENS_8epilogue10collective18CollectiveEpilogueINS29_23Sm100TmaWarpSpecializedILi4ELi2ELi32ELb1ELb0EEEJNS5_IJSG_SG_SG_EEENS5_IJNSM_ISG_SC_EENSM_ISN_SC_EEEEENS_10bfloat16_tESL_S2I_SL_NS29_6fusion15FusionCallbacksIS2D_NS2J_17LinearCombinationIS2I_fS2I_fLNS_15FloatRoundStyleE2EEES2E_S2H_JEEENS4_5SM1004TMEM4LOAD26SM100_TMEM_LOAD_32dp32b32xENS4_13SM90_TMA_LOADENS1K_IS1M_NS1N_ILi16EEENSM_INS5_IJS1P_SN_EEENS5_IJSN_SC_EEEEEEENS4_39AutoVectorizingCopyWithAssumedAlignmentILi128EEENS4_14SM90_TMA_STOREES2Y_S30_S30_EEEvvEEEEvNT_6ParamsE,@"STO_CUDA_ENTRY STV_DEFAULT"
_ZN7cutlass13device_kernelINS_4gemm6kernel13GemmUniversalIN4cute5tupleIJiiiiEEENS1_10collective13CollectiveMmaINS1_46MainloopSm100TmaUmmaWarpSpecializedBlockScaledILi14ELi2ELi2ENS5_IJNS4_1CILi2EEENSA_ILi1EEESC_EEEEENS5_IJNSA_ILi256EEENSA_ILi128EEESG_EEENS5_IJNS_12float_e2m1_tENS_13float_ue8m0_tEEEENS5_IJNS5_IJlSC_lEEENS4_6LayoutINS5_IJNS5_IJNS5_IJNSA_ILi32EEENSA_ILi4EEEEEEiEEESQ_NS5_IJSC_iEEEEEENS5_IJNS5_IJNS5_IJNSA_ILi16EEESO_EEEiEEENS5_IJNS5_IJNSA_ILi0EEESC_EEENSA_ILi512EEEEEENS5_IJSW_iEEEEEEEEEEESK_S13_NS4_8TiledMMAINS4_8MMA_AtomIJNS4_23SM100_MMA_MXF4_2x1SM_SSISI_SI_fSJ_Li256ELi128ELi32ELNS4_4UMMA5MajorE0ELS18_0ELNS17_7ScaleInE0ELS19_0EEEEEENSM_INS5_IJSC_SC_SC_EEENS5_IJSW_SW_SW_EEEEENS5_IJNS4_10UnderscoreES1F_S1F_EEEEENS5_IJNS4_18SM100_TMA_2SM_LOADES1I_EEENS5_IJNS4_14ComposedLayoutINS4_7SwizzleILi2ELi4ELi3EEENS4_18smem_ptr_flag_bitsILi4EEENSM_INS5_IJNSA_ILi8EEESG_EEENS5_IJSG_SC_EEEEEEENSM_INS5_IJNS5_IJNS5_IJSP_SC_EEENS5_IJSN_SB_EEEEEESC_NS5_IJSB_SC_EEEEEENS5_IJNS5_IJNS5_IJSU_SY_EEESX_EEESW_NS5_IJSB_SY_EEEEEEEEEEEvNS4_8identityENS5_IJS1I_NS4_28SM100_TMA_2SM_LOAD_MULTICASTEEEES24_vS25_EENS_8epilogue10collective18CollectiveEpilogueINS29_23Sm100TmaWarpSpecializedILi4ELi2ELi32ELb1ELb0EEEJNS5_IJSG_SG_SG_EEENS5_IJNSM_ISG_SC_EENSM_ISN_SC_EEEEENS_10bfloat16_tESL_S2I_SL_NS29_6fusion15FusionCallbacksIS2D_NS2J_17LinearCombinationIS2I_fS2I_fLNS_15FloatRoundStyleE2EEES2E_S2H_JEEENS4_5SM1004TMEM4LOAD26SM100_TMEM_LOAD_32dp32b32xENS4_13SM90_TMA_LOADENS1K_IS1M_NS1N_ILi16EEENSM_INS5_IJS1P_SN_EEENS5_IJSN_SC_EEEEEEENS4_39AutoVectorizingCopyWithAssumedAlignmentILi128EEENS4_14SM90_TMA_STOREES2Y_S30_S30_EEEvvEEEEvNT_6ParamsE:
[----:B------:R-:W1:Y:S01]  /*0000*/  LDC R1, c[0x0][0x37c] ;  /* 0x0000df00ff017b82 */ /* 0x000e620000000800 */
[----:B------:R-:W2:Y:S01]  /*0010*/  S2R R94, SR_TID.X ;  /* 0x00000000005e7919 */ /* 0x000ea20000002100 */
[----:B------:R-:W3:Y:S06]  /*0020*/  LDCU.64 UR12, c[0x0][0xc90] ;  /* 0x00019200ff0c77ac */ /* 0x000eec0008000a00 */
[----:B------:R-:W4:Y:S01]  /*0030*/  S2UR UR52, SR_CgaCtaId ;  /* 0x00000000003479c3 */ /* 0x000f220000008800 */
[----:B------:R-:W-:Y:S02]  /*0040*/  PRMT R80, RZ, 0x7610, R80 ;  /* 0x00007610ff507816 */ /* 0x000fe40000000050 */
[----:B------:R-:W-:Y:S01]  /*0050*/  ELECT P1, URZ, PT ;  /* 0x0000000000ff782f */ /* 0x000fe20003820000 */
[----:B---3--:R-:W-:-:S04]  /*0060*/  UISETP.NE.U32.AND UP0, UPT, UR12, URZ, UPT ;  /* 0x000000ff0c00728c */ /* 0x008fc8000bf05070 */
[----:B------:R-:W-:Y:S02]  /*0070*/  UISETP.NE.AND.EX UP0, UPT, UR13, URZ, UPT, UP0 ;  /* 0x000000ff0d00728c */ /* 0x000fe4000bf05300 */
[----:B----4-:R-:W-:Y:S02]  /*0080*/  ULOP3.LUT UR46, UR52, 0x1, URZ, 0xc0, !UPT ;  /* 0x00000001342e7892 */ /* 0x010fe4000f8ec0ff */
[----:B------:R-:W-:Y:S01]  /*0090*/  ULOP3.LUT UR45, UR52, 0x1, URZ, 0x3c, !UPT ;  /* 0x00000001342d7892 */ /* 0x000fe2000f8e3cff */
[----:B--2---:R-:W-:-:S05]  /*00a0*/  SHF.R.U32.HI R81, RZ, 0x5, R94 ;  /* 0x00000005ff517819 */ /* 0x004fca000001165e */
[----:B------:R-:W2:Y:S02]  /*00b0*/  SHFL.IDX PT, R0, R81, RZ, 0x1f ;  /* 0x00001fff51007589 */ /* 0x000ea400000e0000 */
[----:B--2---:R-:W-:Y:S01]  /*00c0*/  R2UR UR21, R0 ;  /* 0x00000000001572ca */ /* 0x004fe200000e0000 */
[----:B-1----:R-:W-:-:S14]  /*00d0*/  BRA.U UP0, `(.L_x_0) ;  /* 0x0000000100307547 */ /* 0x002fdc000b800000 */
[----:B------:R-:W1:Y:S02]  /*00e0*/  LDCU.64 UR4, c[0x0][0xc88] ;  /* 0x00019100ff0477ac */ /* 0x000e640008000a00 */
[----:B-1----:R-:W-:-:S04]  /*00f0*/  UISETP.NE.U32.AND UP0, UPT, UR4, URZ, UPT ;  /* 0x000000ff0400728c */ /* 0x002fc8000bf05070 */
[----:B------:R-:W-:-:S09]  /*0100*/  UISETP.NE.AND.EX UP0, UPT, UR5, URZ, UPT, UP0 ;  /* 0x000000ff0500728c */ /* 0x000fd2000bf05300 */
[----:B------:R-:W-:Y:S05]  /*0110*/  BRA.U !UP0, `(.L_x_1) ;  /* 0x0000000108147547 */ /* 0x000fea000b800000 */
[----:B------:R-:W1:Y:S01]  /*0120*/  LDC.64 R2, c[0x0][0xc88] ;  /* 0x00032200ff027b82 */ /* 0x000e620000000a00 */
[----:B------:R-:W1:Y:S02]  /*0130*/  LDCU.64 UR4, c[0x0][0x358] ;  /* 0x00006b00ff0477ac */ /* 0x000e640008000a00 */
[----:B-1----:R1:W5:Y:S01]  /*0140*/  LDG.E R41, desc[UR4][R2.64] ;  /* 0x0000000402297981 */ /* 0x002362000c1e1900 */
[----:B------:R-:W-:Y:S01]  /*0150*/  HFMA2 R80, -RZ, RZ, 0, 5.9604644775390625e-08 ;  /* 0x00000001ff507431 */ /* 0x000fe200000001ff */
[----:B------:R-:W-:Y:S05]  /*0160*/  BRA `(.L_x_0) ;  /* 0x00000000000c7947 */ /* 0x000fea0003800000 */
.L_x_1:
[----:B------:R-:W1:Y:S01]  /*0170*/  LDCU UR4, c[0x0][0xc80] ;  /* 0x00019000ff0477ac */ /* 0x000e620008000800 */
[----:B------:R-:W-:Y:S01]  /*0180*/  HFMA2 R80, -RZ, RZ, 0, 5.9604644775390625e-08 ;  /* 0x00000001ff507431 */ /* 0x000fe200000001ff */
[----:B-1----:R-:W-:-:S07]  /*0190*/  MOV R41, UR4 ;  /* 0x0000000400297c02 */ /* 0x002fce0008000f00 */
.L_x_0:
[----:B------:R-:W2:Y:S02]  /*01a0*/  LDCU.64 UR4, c[0x0][0xcb0] ;  /* 0x00019600ff0477ac */ /* 0x000ea40008000a00 */
[----:B--2---:R-:W-:-:S04]  /*01b0*/  UISETP.NE.U32.AND UP0, UPT, UR4, URZ, UPT ;  /* 0x000000ff0400728c */ /* 0x004fc8000bf05070 */
[----:B------:R-:W-:-:S09]  /*01c0*/  UISETP.NE.AND.EX UP0, UPT, UR5, URZ, UPT, UP0 ;  /* 0x000000ff0500728c */ /* 0x000fd2000bf05300 */
[----:B------:R-:W-:Y:S05]  /*01d0*/  BRA.U UP0, `(.L_x_2) ;  /* 0x0000000100287547 */ /* 0x000fea000b800000 */
[----:B------:R-:W2:Y:S02]  /*01e0*/  LDCU.64 UR4, c[0x0][0xca8] ;  /* 0x00019500ff0477ac */ /* 0x000ea40008000a00 */
[----:B--2---:R-:W-:-:S04]  /*01f0*/  UISETP.NE.U32.AND UP0, UPT, UR4, URZ, UPT ;  /* 0x000000ff0400728c */ /* 0x004fc8000bf05070 */
[----:B------:R-:W-:-:S09]  /*0200*/  UISETP.NE.AND.EX UP0, UPT, UR5, URZ, UPT, UP0 ;  /* 0x000000ff0500728c */ /* 0x000fd2000bf05300 */
[----:B------:R-:W-:Y:S05]  /*0210*/  BRA.U !UP0, `(.L_x_3) ;  /* 0x0000000108107547 */ /* 0x000fea000b800000 */
[----:B------:R-:W2:Y:S01]  /*0220*/  LDC.64 R38, c[0x0][0xca8] ;  /* 0x00032a00ff267b82 */ /* 0x000ea20000000a00 */
[----:B------:R-:W2:Y:S02]  /*0230*/  LDCU.64 UR4, c[0x0][0x358] ;  /* 0x00006b00ff0477ac */ /* 0x000ea40008000a00 */
[----:B--2---:R2:W5:Y:S01]  /*0240*/  LDG.E R38, desc[UR4][R38.64] ;  /* 0x0000000426267981 */ /* 0x004562000c1e1900 */
[----:B------:R-:W-:Y:S05]  /*0250*/  BRA `(.L_x_2) ;  /* 0x0000000000087947 */ /* 0x000fea0003800000 */
.L_x_3:
[----:B------:R-:W2:Y:S02]  /*0260*/  LDCU UR4, c[0x0][0xca0] ;  /* 0x00019400ff0477ac */ /* 0x000ea40008000800 */
[----:B--2---:R-:W-:Y:S02]  /*0270*/  MOV R38, UR4 ;  /* 0x0000000400267c02 */ /* 0x004fe40008000f00 */
.L_x_2:
[----:B------:R-:W-:Y:S01]  /*0280*/  IMAD.U32 R0, RZ, RZ, UR21 ;  /* 0x00000015ff007e24 */ /* 0x000fe2000f8e00ff */
[----:B------:R-:W-:Y:S04]  /*0290*/  BSSY.RECONVERGENT B0, `(.L_x_4) ;  /* 0x0000012000007945 */ /* 0x000fe80003800200 */
[C---:B------:R-:W-:Y:S02]  /*02a0*/  ISETP.NE.OR P2, PT, R0.reuse, 0x1, !P1 ;  /* 0x000000010000780c */ /* 0x040fe40004f45670 */
[----:B------:R-:W-:-:S11]  /*02b0*/  ISETP.NE.OR P0, PT, R0, 0x3, !P1 ;  /* 0x000000030000780c */ /* 0x000fd60004f05670 */
[----:B------:R-:W-:Y:S05]  /*02c0*/  @P2 BRA `(.L_x_5) ;  /* 0x0000000000382947 */ /* 0x000fea0003800000 */
[----:B------:R-:W3:Y:S02]  /*02d0*/  LDCU.64 UR4, c[0x0][0x348] ;  /* 0x00006900ff0477ac */ /* 0x000ee40008000a00 */
[----:B---3--:R-:W-:Y:S02]  /*02e0*/  UIADD3 UR10, UP3, UPT, UR4, 0x80, URZ ;  /* 0x00000080040a7890 */ /* 0x008fe4000ff7e0ff */
[----:B------:R-:W-:Y:S02]  /*02f0*/  UIADD3 UR8, UP2, UPT, UR4, 0x180, URZ ;  /* 0x0000018004087890 */ /* 0x000fe4000ff5e0ff */
[----:B------:R-:W-:Y:S02]  /*0300*/  UIADD3 UR6, UP1, UPT, UR4, 0x280, URZ ;  /* 0x0000028004067890 */ /* 0x000fe4000ff3e0ff */
[----:B------:R-:W-:Y:S02]  /*0310*/  UIADD3 UR4, UP0, UPT, UR4, 0x380, URZ ;  /* 0x0000038004047890 */ /* 0x000fe4000ff1e0ff */
[----:B------:R-:W-:-:S02]  /*0320*/  UIADD3.X UR11, UPT, UPT, URZ, UR5, URZ, UP3, !UPT ;  /* 0x00000005ff0b7290 */ /* 0x000fc40009ffe4ff */
[----:B------:R-:W-:Y:S02]  /*0330*/  UIADD3.X UR9, UPT, UPT, URZ, UR5, URZ, UP2, !UPT ;  /* 0x00000005ff097290 */ /* 0x000fe400097fe4ff */
[----:B------:R-:W-:Y:S02]  /*0340*/  UIADD3.X UR7, UPT, UPT, URZ, UR5, URZ, UP1, !UPT ;  /* 0x00000005ff077290 */ /* 0x000fe40008ffe4ff */
[----:B------:R-:W-:-:S03]  /*0350*/  UIADD3.X UR5, UPT, UPT, URZ, UR5, URZ, UP0, !UPT ;  /* 0x00000005ff057290 */ /* 0x000fc600087fe4ff */
[----:B------:R3:W-:Y:S02]  /*0360*/  UTMACCTL.PF [UR10] ;  /* 0x000000000a0079b9 */ /* 0x0007e40008040000 */
[----:B------:R3:W-:Y:S02]  /*0370*/  UTMACCTL.PF [UR8] ;  /* 0x00000000080079b9 */ /* 0x0007e40008040000 */
[----:B------:R3:W-:Y:S02]  /*0380*/  UTMACCTL.PF [UR6] ;  /* 0x00000000060079b9 */ /* 0x0007e40008040000 */
[----:B------:R3:W-:Y:S02]  /*0390*/  UTMACCTL.PF [UR4] ;  /* 0x00000000040079b9 */ /* 0x0007e40008040000 */
[----:B---3--:R-:W-:Y:S01]  /*03a0*/  NOP ;  /* 0x0000000000007918 */ /* 0x008fe20000000000 */
.L_x_5:
[----:B------:R-:W-:Y:S05]  /*03b0*/  BSYNC.RECONVERGENT B0 ;  /* 0x0000000000007941 */ /* 0x000fea0003800200 */
.L_x_4:
[----:B------:R-:W-:Y:S04]  /*03c0*/  BSSY.RECONVERGENT B0, `(.L_x_6) ;  /* 0x000000a000007945 */ /* 0x000fe80003800200 */
[----:B------:R-:W-:Y:S05]  /*03d0*/  @P0 BRA `(.L_x_7) ;  /* 0x0000000000200947 */ /* 0x000fea0003800000 */
[----:B------:R-:W3:Y:S02]  /*03e0*/  LDCU.64 UR4, c[0x0][0x348] ;  /* 0x00006900ff0477ac */ /* 0x000ee40008000a00 */
[----:B---3--:R-:W-:Y:S02]  /*03f0*/  UIADD3 UR6, UP1, UPT, UR4, 0x980, URZ ;  /* 0x0000098004067890 */ /* 0x008fe4000ff3e0ff */
[----:B------:R-:W-:Y:S02]  /*0400*/  UIADD3 UR4, UP0, UPT, UR4, 0xa80, URZ ;  /* 0x00000a8004047890 */ /* 0x000fe4000ff1e0ff */
[----:B------:R-:W-:Y:S02]  /*0410*/  UIADD3.X UR7, UPT, UPT, URZ, UR5, URZ, UP1, !UPT ;  /* 0x00000005ff077290 */ /* 0x000fe40008ffe4ff */
[----:B------:R-:W-:-:S07]  /*0420*/  UIADD3.X UR5, UPT, UPT, URZ, UR5, URZ, UP0, !UPT ;  /* 0x00000005ff057290 */ /* 0x000fce00087fe4ff */
[----:B------:R3:W-:Y:S02]  /*0430*/  UTMACCTL.PF [UR6] ;  /* 0x00000000060079b9 */ /* 0x0007e40008040000 */
[----:B------:R3:W-:Y:S02]  /*0440*/  UTMACCTL.PF [UR4] ;  /* 0x00000000040079b9 */ /* 0x0007e40008040000 */
[----:B---3--:R-:W-:Y:S01]  /*0450*/  NOP ;  /* 0x0000000000007918 */ /* 0x008fe20000000000 */
.L_x_7:
[----:B------:R-:W-:Y:S05]  /*0460*/  BSYNC.RECONVERGENT B0 ;  /* 0x0000000000007941 */ /* 0x000fea0003800200 */
.L_x_6:
[----:B------:R-:W3:Y:S01]  /*0470*/  LDCU.64 UR4, c[0x0][0xc88] ;  /* 0x00019100ff0477ac */ /* 0x000ee20008000a00 */
[----:B------:R-:W-:Y:S02]  /*0480*/  UISETP.EQ.U32.AND UP2, UPT, UR12, URZ, UPT ;  /* 0x000000ff0c00728c */ /* 0x000fe4000bf42070 */
[----:B------:R-:W-:Y:S02]  /*0490*/  UPLOP3.LUT UP4, UPT, UPT, UPT, UPT, 0x80, 0x8 ;  /* 0x000000000008789c */ /* 0x000fe40003f8f070 */
[----:B---3--:R-:W-:-:S04]  /*04a0*/  UISETP.NE.U32.AND UP0, UPT, UR4, URZ, UPT ;  /* 0x000000ff0400728c */ /* 0x008fc8000bf05070 */
[----:B------:R-:W-:-:S04]  /*04b0*/  UISETP.NE.AND.EX UP1, UPT, UR5, URZ, UPT, UP0 ;  /* 0x000000ff0500728c */ /* 0x000fc8000bf25300 */
[----:B------:R-:W-:-:S04]  /*04c0*/  UISETP.EQ.OR.EX UP3, UPT, UR13, URZ, !UP1, UP2 ;  /* 0x000000ff0d00728c */ /* 0x000fc8000cf62720 */
[----:B------:R-:W-:-:S06]  /*04d0*/  UP2UR UR4, UPR, URZ, 0x8 ;  /* 0x00000008ff047883 */ /* 0x000fcc0008000000 */
[----:B------:R-:W-:Y:S01]  /*04e0*/  MOV R83, UR4 ;  /* 0x0000000400537c02 */ /* 0x000fe20008000f00 */
[----:B------:R-:W-:Y:S06]  /*04f0*/  BRA.U !UP3, `(.L_x_8) ;  /* 0x000000010b207547 */ /* 0x000fec000b800000 */
[----:B------:R-:W-:Y:S01]  /*0500*/  UISETP.NE.U32.AND UP2, UPT, UR12, URZ, UPT ;  /* 0x000000ff0c00728c */ /* 0x000fe2000bf45070 */
[----:B-----5:R-:W-:Y:S01]  /*0510*/  FSETP.NEU.AND P0, PT, R41, RZ, PT ;  /* 0x000000ff2900720b */ /* 0x020fe20003f0d000 */
[----:B------:R-:W-:Y:S02]  /*0520*/  USEL UR4, URZ, 0xffffffff, UP1 ;  /* 0xffffffffff047887 */ /* 0x000fe40008800000 */
[----:B------:R-:W-:-:S10]  /*0530*/  UISETP.NE.AND.EX UP2, UPT, UR13, URZ, UPT, UP2 ;  /* 0x000000ff0d00728c */ /* 0x000fd4000bf45320 */
[----:B------:R-:W-:Y:S01]  /*0540*/  VOTEU.ANY UP0, P0 ;  /* 0x0000000000ff7886 */ /* 0x000fe20000000100 */
[----:B------:R-:W-:-:S04]  /*0550*/  @!UP2 USEL UR4, URZ, 0xffffffff, UP0 ;  /* 0xffffffffff04a887 */ /* 0x000fc80008000000 */
[----:B------:R-:W-:-:S04]  /*0560*/  ULOP3.LUT UR4, UR4, 0x1, URZ, 0xc0, !UPT ;  /* 0x0000000104047892 */ /* 0x000fc8000f8ec0ff */
[----:B------:R-:W-:-:S11]  /*0570*/  UISETP.NE.U32.AND UP4, UPT, UR4, 0x1, UPT ;  /* 0x000000010400788c */ /* 0x000fd6000bf85070 */
.L_x_8:
[----:B------:R-:W3:Y:S01]  /*0580*/  SHFL.IDX PT, R0, R81, RZ, 0x1f ;  /* 0x00001fff51007589 */ /* 0x000ee200000e0000 */
[----:B------:R-:W-:-:S04]  /*0590*/  UISETP.NE.AND UP0, UPT, UR21, 0x2, UPT ;  /* 0x000000021500788c */ /* 0x000fc8000bf05270 */
[----:B------:R-:W-:Y:S02]  /*05a0*/  UISETP.EQ.AND UP2, UPT, UR46, URZ, !UP0 ;  /* 0x000000ff2e00728c */ /* 0x000fe4000c742270 */
[----:B------:R-:W-:-:S04]  /*05b0*/  USEL UR47, URZ, 0x1, UP0 ;  /* 0x00000001ff2f7887 */ /* 0x000fc80008000000 */
[----:B------:R-:W-:Y:S02]  /*05c0*/  PLOP3.LUT P4, PT, P1, PT, UP2, 0x80, 0x8 ;  /* 0x000000000008781c */ /* 0x000fe40000f8f028 */
[----:B---3--:R-:W-:-:S13]  /*05d0*/  ISETP.NE.AND P0, PT, R0, RZ, PT ;  /* 0x000000ff0000720c */ /* 0x008fda0003f05270 */
[----:B------:R-:W-:Y:S05]  /*05e0*/  @P0 BRA `(.L_x_9) ;  /* 0x0000000000a00947 */ /* 0x000fea0003800000 */
[----:B------:R-:W-:Y:S01]  /*05f0*/  ELECT P0, URZ, PT ;  /* 0x0000000000ff782f */ /* 0x000fe20003800000 */
[----:B------:R-:W-:-:S12]  /*0600*/  BSSY.RECONVERGENT B0, `(.L_x_9) ;  /* 0x0000026000007945 */ /* 0x000fd80003800200 */
[----:B------:R-:W-:Y:S05]  /*0610*/  @!P0 BRA `(.L_x_10) ;  /* 0x0000000000908947 */ /* 0x000fea0003800000 */
[----:B------:R-:W-:Y:S01]  /*0620*/  UMOV UR4, 0x400 ;  /* 0x0000040000047882 */ /* 0x000fe20000000000 */
[----:B------:R-:W-:Y:S01]  /*0630*/  UMOV UR6, 0x1 ;  /* 0x0000000100067882 */ /* 0x000fe20000000000 */
[----:B------:R-:W-:Y:S02]  /*0640*/  ULEA UR4, UR52, UR4, 0x18 ;  /* 0x0000000434047291 */ /* 0x000fe4000f8ec0ff */
[----:B------:R-:W-:-:S04]  /*0650*/  UIADD3 UR6, UPT, UPT, -UR6, 0x100000, URZ ;  /* 0x0010000006067890 */ /* 0x000fc8000fffe1ff */
[----:B------:R-:W-:Y:S02]  /*0660*/  USHF.L.U32 UR7, UR6, 0xb, URZ ;  /* 0x0000000b06077899 */ /* 0x000fe400080006ff */
[----:B------:R-:W-:Y:S01]  /*0670*/  USHF.L.U32 UR6, UR6, 0x1, URZ ;  /* 0x0000000106067899 */ /* 0x000fe200080006ff */
[----:B------:R-:W3:Y:S11]  /*0680*/  FENCE.VIEW.ASYNC.S ;  /* 0x00000000000073c6 */ /* 0x000ef60000000000 */
[----:B---3--:R3:W4:Y:S01]  /*0690*/  SYNCS.EXCH.64 URZ, [UR4], UR6 ;  /* 0x0000000604ff75b2 */ /* 0x0087220008000100 */
[----:B------:R3:W1:Y:S01]  /*06a0*/  SYNCS.EXCH.64 URZ, [UR4+0x70], UR6 ;  /* 0x0000700604ff75b2 */ /* 0x0006620008000100 */
        /* <DEDUP_REMOVED lines=25> */
[----:B------:R3:W1:Y:S02]  /*0840*/  SYNCS.EXCH.64 URZ, [UR4+0xd8], UR6 ;  /* 0x0000d80604ff75b2 */ /* 0x0006640008000100 */
[----:B---34-:R-:W-:Y:S01]  /*0850*/  NOP ;  /* 0x0000000000007918 */ /* 0x018fe20000000000 */
.L_x_10:
[----:B------:R-:W-:Y:S05]  /*0860*/  BSYNC.RECONVERGENT B0 ;  /* 0x0000000000007941 */ /* 0x000fea0003800200 */
.L_x_9:
[----:B------:R-:W3:Y:S01]  /*0870*/  SHFL.IDX PT, R0, R81, RZ, 0x1f ;  /* 0x00001fff51007589 */ /* 0x000ee200000e0000 */
[----:B------:R-:W-:Y:S01]  /*0880*/  NOP ;  /* 0x0000000000007918 */ /* 0x000fe20000000000 */
[----:B---3--:R-:W-:-:S13]  /*0890*/  ISETP.NE.AND P0, PT, R0, 0x1, PT ;  /* 0x000000010000780c */ /* 0x008fda0003f05270 */
[----:B------:R-:W-:Y:S05]  /*08a0*/  @P0 BRA `(.L_x_11) ;  /* 0x0000000000540947 */ /* 0x000fea0003800000 */
[----:B------:R-:W-:Y:S01]  /*08b0*/  UMOV UR4, 0x400 ;  /* 0x0000040000047882 */ /* 0x000fe20000000000 */
[----:B------:R-:W-:Y:S01]  /*08c0*/  UMOV UR8, 0x20 ;  /* 0x0000002000087882 */ /* 0x000fe20000000000 */
[----:B------:R-:W-:Y:S01]  /*08d0*/  UMOV UR6, 0x80 ;  /* 0x0000008000067882 */ /* 0x000fe20000000000 */
[----:B------:R-:W-:Y:S02]  /*08e0*/  ULEA UR4, UR52, UR4, 0x18 ;  /* 0x0000000434047291 */ /* 0x000fe4000f8ec0ff */
[----:B------:R-:W-:-:S04]  /*08f0*/  UIADD3 UR8, UPT, UPT, -UR8, 0x100000, URZ ;  /* 0x0010000008087890 */ /* 0x000fc8000fffe1ff */
[----:B------:R-:W-:Y:S02]  /*0900*/  USHF.L.U32 UR9, UR8, 0xb, URZ ;  /* 0x0000000b08097899 */ /* 0x000fe400080006ff */
[----:B------:R-:W-:Y:S02]  /*0910*/  USHF.L.U32 UR8, UR8, 0x1, URZ ;  /* 0x0000000108087899 */ /* 0x000fe400080006ff */
[----:B------:R-:W-:-:S04]  /*0920*/  UIADD3 UR6, UPT, UPT, -UR6, 0x100000, URZ ;  /* 0x0010000006067890 */ /* 0x000fc8000fffe1ff */
[----:B------:R-:W-:Y:S02]  /*0930*/  USHF.L.U32 UR7, UR6, 0xb, URZ ;  /* 0x0000000b06077899 */ /* 0x000fe400080006ff */
[----:B------:R-:W-:Y:S01]  /*0940*/  USHF.L.U32 UR6, UR6, 0x1, URZ ;  /* 0x0000000106067899 */ /* 0x000fe200080006ff */
[----:B------:R-:W-:Y:S01]  /*0950*/  ELECT P0, URZ, PT ;  /* 0x0000000000ff782f */ /* 0x000fe20003800000 */
[----:B------:R-:W3:Y:S02]  /*0960*/  FENCE.VIEW.ASYNC.S ;  /* 0x00000000000073c6 */ /* 0x000ee40000000000 */
[----:B---3--:R3:W4:Y:S08]  /*0970*/  SYNCS.EXCH.64 URZ, [UR4+0xe0], UR8 ;  /* 0x0000e00804ff75b2 */ /* 0x0087300008000100 */
[----:B------:R3:W1:Y:S01]  /*0980*/  SYNCS.EXCH.64 URZ, [UR4+0x100], UR6 ;  /* 0x0001000604ff75b2 */ /* 0x0006620008000100 */
[----:B------:R3:W1:Y:S01]  /*0990*/  SYNCS.EXCH.64 URZ, [UR4+0xe8], UR8 ;  /* 0x0000e80804ff75b2 */ /* 0x0006620008000100 */
[----:B------:R3:W1:Y:S01]  /*09a0*/  SYNCS.EXCH.64 URZ, [UR4+0x108], UR6 ;  /* 0x0001080604ff75b2 */ /* 0x0006620008000100 */
[----:B------:R3:W1:Y:S01]  /*09b0*/  SYNCS.EXCH.64 URZ, [UR4+0xf0], UR8 ;  /* 0x0000f00804ff75b2 */ /* 0x0006620008000100 */
[----:B------:R3:W1:Y:S01]  /*09c0*/  SYNCS.EXCH.64 URZ, [UR4+0x110], UR6 ;  /* 0x0001100604ff75b2 */ /* 0x0006620008000100 */
[----:B------:R3:W1:Y:S01]  /*09d0*/  SYNCS.EXCH.64 URZ, [UR4+0xf8], UR8 ;  /* 0x0000f80804ff75b2 */ /* 0x0006620008000100 */
[----:B------:R3:W1:Y:S01]  /*09e0*/  SYNCS.EXCH.64 URZ, [UR4+0x118], UR6 ;  /* 0x0001180604ff75b2 */ /* 0x0006620008000100 */
[----:B------:R-:W-:Y:S01]  /*09f0*/  NOP ;  /* 0x0000000000007918 */ /* 0x000fe20000000000 */
.L_x_11:
[----:B------:R-:W2:Y:S01]  /*0a00*/  SHFL.IDX PT, R0, R81, RZ, 0x1f ;  /* 0x00001fff51007589 */ /* 0x000ea200000e0000 */
[----:B------:R-:W-:Y:S01]  /*0a10*/  NOP ;  /* 0x0000000000007918 */ /* 0x000fe20000000000 */
[----:B--2---:R-:W-:-:S13]  /*0a20*/  ISETP.NE.AND P0, PT, R0, 0x3, PT ;  /* 0x000000030000780c */ /* 0x004fda0003f05270 */
[----:B------:R-:W-:Y:S05]  /*0a30*/  @P0 BRA `(.L_x_12) ;  /* 0x00000000002c0947 */ /* 0x000fea0003800000 */
[----:B---3--:R-:W-:Y:S01]  /*0a40*/  UMOV UR6, 0x400 ;  /* 0x0000040000067882 */ /* 0x008fe20000000000 */
[----:B------:R-:W-:Y:S01]  /*0a50*/  UMOV UR4, 0x20 ;  /* 0x0000002000047882 */ /* 0x000fe20000000000 */
[----:B------:R-:W-:Y:S02]  /*0a60*/  ULEA UR6, UR52, UR6, 0x18 ;  /* 0x0000000634067291 */ /* 0x000fe4000f8ec0ff */
[----:B------:R-:W-:-:S04]  /*0a70*/  UIADD3 UR4, UPT, UPT, -UR4, 0x100000, URZ ;  /* 0x0010000004047890 */ /* 0x000fc8000fffe1ff */
[----:B------:R-:W-:Y:S02]  /*0a80*/  USHF.L.U32 UR5, UR4, 0xb, URZ ;  /* 0x0000000b04057899 */ /* 0x000fe400080006ff */
[----:B------:R-:W-:Y:S01]  /*0a90*/  USHF.L.U32 UR4, UR4, 0x1, URZ ;  /* 0x0000000104047899 */ /* 0x000fe200080006ff */
[----:B------:R-:W-:Y:S01]  /*0aa0*/  ELECT P0, URZ, PT ;  /* 0x0000000000ff782f */ /* 0x000fe20003800000 */
[----:B------:R-:W2:Y:S10]  /*0ab0*/  FENCE.VIEW.ASYNC.S ;  /* 0x00000000000073c6 */ /* 0x000eb40000000000 */
[----:B--2---:R2:W3:Y:S01]  /*0ac0*/  SYNCS.EXCH.64 URZ, [UR6+0x120], UR4 ;  /* 0x0001200406ff75b2 */ /* 0x0044e20008000100 */
[----:B------:R2:W1:Y:S01]  /*0ad0*/  SYNCS.EXCH.64 URZ, [UR6+0x128], UR4 ;  /* 0x0001280406ff75b2 */ /* 0x0004620008000100 */
[----:B------:R-:W-:Y:S01]  /*0ae0*/  NOP ;  /* 0x0000000000007918 */ /* 0x000fe20000000000 */
.L_x_12:
[----:B------:R-:W4:Y:S01]  /*0af0*/  SHFL.IDX PT, R0, R81, RZ, 0x1f ;  /* 0x00001fff51007589 */ /* 0x000f2200000e0000 */
[----:B------:R-:W-:Y:S01]  /*0b00*/  NOP ;  /* 0x0000000000007918 */ /* 0x000fe20000000000 */
[----:B----4-:R-:W-:-:S13]  /*0b10*/  ISETP.NE.AND P0, PT, R0, 0x4, PT ;  /* 0x000000040000780c */ /* 0x010fda0003f05270 */
[----:B------:R-:W-:Y:S05]  /*0b20*/  @P0 BRA `(.L_x_13) ;  /* 0x0000000000480947 */ /* 0x000fea0003800000 */
[----:B--23--:R-:W-:Y:S01]  /*0b30*/  UMOV UR4, 0x1e0 ;  /* 0x000001e000047882 */ /* 0x00cfe20000000000 */
[----:B------:R-:W-:Y:S01]  /*0b40*/  UMOV UR6, 0x400 ;  /* 0x0000040000067882 */ /* 0x000fe20000000000 */
[----:B------:R-:W-:Y:S01]  /*0b50*/  USEL UR4, UR4, 0x1a0, UP4 ;  /* 0x000001a004047887 */ /* 0x000fe2000a000000 */
        /* <DEDUP_REMOVED lines=9> */
[----:B------:R-:W2:Y:S02]  /*0bf0*/  FENCE.VIEW.ASYNC.S ;  /* 0x00000000000073c6 */ /* 0x000ea40000000000 */
[----:B--2---:R4:W2:Y:S08]  /*0c00*/  SYNCS.EXCH.64 URZ, [UR6+0x130], UR8 ;  /* 0x0001300806ff75b2 */ /* 0x0048b00008000100 */
[----:B------:R4:W3:Y:S01]  /*0c10*/  SYNCS.EXCH.64 URZ, [UR6+0x140], UR4 ;  /* 0x0001400406ff75b2 */ /* 0x0008e20008000100 */
[----:B------:R4:W1:Y:S01]  /*0c20*/  SYNCS.EXCH.64 URZ, [UR6+0x138], UR8 ;  /* 0x0001380806ff75b2 */ /* 0x0008620008000100 */
[----:B------:R4:W1:Y:S02]  /*0c30*/  SYNCS.EXCH.64 URZ, [UR6+0x148], UR4 ;  /* 0x0001480406ff75b2 */ /* 0x0008640008000100 */
[----:B----4-:R-:W-:Y:S01]  /*0c40*/  NOP ;  /* 0x0000000000007918 */ /* 0x010fe20000000000 */
.L_x_13:
[----:B------:R-:W4:Y:S01]  /*0c50*/  SHFL.IDX PT, R0, R81, RZ, 0x1f ;  /* 0x00001fff51007589 */ /* 0x000f2200000e0000 */
[----:B------:R-:W-:Y:S01]  /*0c60*/  NOP ;  /* 0x0000000000007918 */ /* 0x000fe20000000000 */
[----:B----4-:R-:W-:-:S13]  /*0c70*/  ISETP.NE.AND P0, PT, R0, 0x5, PT ;  /* 0x000000050000780c */ /* 0x010fda0003f05270 */
[----:B------:R-:W-:Y:S05]  /*0c80*/  @P0 BRA `(.L_x_14) ;  /* 0x0000000000440947 */ /* 0x000fea0003800000 */
[----:B--23--:R-:W-:Y:S01]  /*0c90*/  UMOV UR4, 0x400 ;  /* 0x0000040000047882 */ /* 0x00cfe20000000000 */
        /* <DEDUP_REMOVED lines=16> */
.L_x_14:
[----:B------:R-:W4:Y:S01]  /*0da0*/  SHFL.IDX PT, R0, R81, RZ, 0x1f ;  /* 0x00001fff51007589 */ /* 0x000f2200000e0000 */
[----:B------:R-:W-:Y:S01]  /*0db0*/  ISETP.NE.OR P1, PT, RZ, UR21, !P1 ;  /* 0x00000015ff007c0c */ /* 0x000fe2000cf25670 */
[----:B------:R-:W-:Y:S01]  /*0dc0*/  NOP ;  /* 0x0000000000007918 */ /* 0x000fe20000000000 */
[----:B----4-:R-:W-:-:S13]  /*0dd0*/  ISETP.NE.AND P0, PT, R0, 0x3, PT ;  /* 0x000000030000780c */ /* 0x010fda0003f05270 */
[----:B------:R-:W-:Y:S05]  /*0de0*/  @P0 BRA `(.L_x_15) ;  /* 0x0000000000340947 */ /* 0x000fea0003800000 */
[----:B--23--:R-:W-:Y:S01]  /*0df0*/  UMOV UR4, 0x400 ;  /* 0x0000040000047882 */ /* 0x00cfe20000000000 */
[----:B------:R-:W-:Y:S01]  /*0e00*/  UMOV UR6, 0x20 ;  /* 0x0000002000067882 */ /* 0x000fe20000000000 */
[----:B------:R-:W-:Y:S02]  /*0e10*/  ULEA UR4, UR52, UR4, 0x18 ;  /* 0x0000000434047291 */ /* 0x000fe4000f8ec0ff */
[----:B------:R-:W-:-:S04]  /*0e20*/  UIADD3 UR6, UPT, UPT, -UR6, 0x100000, URZ ;  /* 0x0010000006067890 */ /* 0x000fc8000fffe1ff */
[----:B------:R-:W-:Y:S02]  /*0e30*/  USHF.L.U32 UR7, UR6, 0xb, URZ ;  /* 0x0000000b06077899 */ /* 0x000fe400080006ff */
[----:B------:R-:W-:Y:S01]  /*0e40*/  USHF.L.U32 UR6, UR6, 0x1, URZ ;  /* 0x0000000106067899 */ /* 0x000fe200080006ff */
[----:B------:R-:W-:Y:S01]  /*0e50*/  ELECT P0, URZ, PT ;  /* 0x0000000000ff782f */ /* 0x000fe20003800000 */
[----:B------:R-:W2:Y:S10]  /*0e60*/  FENCE.VIEW.ASYNC.S ;  /* 0x00000000000073c6 */ /* 0x000eb40000000000 */
[----:B--2---:R4:W2:Y:S01]  /*0e70*/  SYNCS.EXCH.64 URZ, [UR4+0x170], UR6 ;  /* 0x0001700604ff75b2 */ /* 0x0048a20008000100 */
[----:B------:R4:W3:Y:S01]  /*0e80*/  SYNCS.EXCH.64 URZ, [UR4+0x180], UR6 ;  /* 0x0001800604ff75b2 */ /* 0x0008e20008000100 */
[----:B------:R4:W1:Y:S01]  /*0e90*/  SYNCS.EXCH.64 URZ, [UR4+0x178], UR6 ;  /* 0x0001780604ff75b2 */ /* 0x0008620008000100 */
[----:B------:R4:W1:Y:S02]  /*0ea0*/  SYNCS.EXCH.64 URZ, [UR4+0x188], UR6 ;  /* 0x0001880604ff75b2 */ /* 0x0008640008000100 */
[----:B----4-:R-:W-:Y:S01]  /*0eb0*/  NOP ;  /* 0x0000000000007918 */ /* 0x010fe20000000000 */
.L_x_15:
[----:B------:R-:W-:Y:S01]  /*0ec0*/  VOTEU.ALL UP0, P1 ;  /* 0x0000000000ff7886 */ /* 0x000fe20000800000 */
[----:B--23--:R-:W-:Y:S01]  /*0ed0*/  UMOV UR4, 0x20 ;  /* 0x0000002000047882 */ /* 0x00cfe20000000000 */
[----:B------:R-:W2:Y:S01]  /*0ee0*/  LDCU UR7, c[0x0][0x36c] ;  /* 0x00006d80ff0777ac */ /* 0x000ea20008000800 */
[----:B------:R-:W-:Y:S01]  /*0ef0*/  NOP ;  /* 0x0000000000007918 */ /* 0x000fe20000000000 */
[----:B------:R-:W-:Y:S01]  /*0f00*/  LOP3.LUT R0, R94, 0x1f, RZ, 0xc0, !PT ;  /* 0x0000001f5e007812 */ /* 0x000fe200078ec0ff */
[----:B------:R-:W-:Y:S01]  /*0f10*/  @!UP0 UMOV UR6, 0x400 ;  /* 0x0000040000068882 */ /* 0x000fe20000000000 */
[----:B------:R-:W-:-:S04]  /*0f20*/  @!UP0 UIADD3 UR4, UPT, UPT, -UR4, 0x100000, URZ ;  /* 0x0010000004048890 */ /* 0x000fc8000fffe1ff */
[----:B------:R-:W-:Y:S02]  /*0f30*/  @!UP0 USHF.L.U32 UR5, UR4, 0xb, URZ ;  /* 0x0000000b04058899 */ /* 0x000fe400080006ff */
[----:B------:R-:W-:Y:S02]  /*0f40*/  @!UP0 USHF.L.U32 UR4, UR4, 0x1, URZ ;  /* 0x0000000104048899 */ /* 0x000fe400080006ff */
[----:B------:R-:W-:Y:S01]  /*0f50*/  @!UP0 ULEA UR6, UR52, UR6, 0x18 ;  /* 0x0000000634068291 */ /* 0x000fe2000f8ec0ff */
[----:B------:R-:W-:Y:S01]  /*0f60*/  VOTEU.ALL UP0, P1 ;  /* 0x0000000000ff7886 */ /* 0x000fe20000800000 */
[----:B------:R-:W-:Y:S02]  /*0f70*/  UISETP.NE.AND UP5, UPT, UR21, URZ, UPT ;  /* 0x000000ff1500728c */ /* 0x000fe4000bfa5270 */
[----:B--2---:R-:W-:Y:S01]  /*0f80*/  UISETP.EQ.U32.AND UP6, UPT, UR7, 0x1, UPT ;  /* 0x000000010700788c */ /* 0x004fe2000bfc2070 */
[----:B------:R-:W2:Y:S07]  /*0f90*/  FENCE.VIEW.ASYNC.S ;  /* 0x00000000000073c6 */ /* 0x000eae0000000000 */
[----:B--2---:R2:W3:Y:S01]  /*0fa0*/  @!UP0 SYNCS.EXCH.64 URZ, [UR6+0x190], UR4 ;  /* 0x0001900406ff85b2 */ /* 0x0044e20008000100 */
[----:B------:R-:W-:Y:S05]  /*0fb0*/  BRA.U !UP6, `(.L_x_16) ;  /* 0x000000010e087547 */ /* 0x000fea000b800000 */
[----:B-1-3--:R-:W-:Y:S01]  /*0fc0*/  UCGABAR_ARV ;  /* 0x00000000000079c7 */ /* 0x00afe20008000000 */
[----:B------:R-:W-:Y:S05]  /*0fd0*/  BRA `(.L_x_17) ;  /* 0x0000000000047947 */ /* 0x000fea0003800000 */
.L_x_16:
[----:B-1-3--:R-:W-:Y:S01]  /*0fe0*/  NOP ;  /* 0x0000000000007918 */ /* 0x00afe20000000000 */
.L_x_17:
[----:B--2---:R-:W1:Y:S01]  /*0ff0*/  S2UR UR6, SR_CTAID.Y ;  /* 0x00000000000679c3 */ /* 0x004e620000002600 */
[----:B------:R-:W-:-:S05]  /*1000*/  CS2R.32 R82, SR_CgaSize ;  /* 0x0000000000527805 */ /* 0x000fca0000008a00 */
[----:B------:R-:W-:-:S05]  /*1010*/  IMAD R82, R82, -0xa0, RZ ;  /* 0xffffff6052527824 */ /* 0x000fca00078e02ff */
[----:B------:R-:W-:-:S14]  /*1020*/  R2UR UR4, R82 ;  /* 0x00000000520472ca */ /* 0x000fdc00000e0000 */
[----:B------:R-:W2:Y:S01]  /*1030*/  LDCU UR4, c[0x0][UR4+0x2b4] ;  /* 0x00005680040477ac */ /* 0x000ea20008000800 */
[----:B------:R-:W-:-:S05]  /*1040*/  CS2R.32 R82, SR_CgaSize ;  /* 0x0000000000527805 */ /* 0x000fca0000008a00 */
[----:B------:R-:W-:-:S05]  /*1050*/  IMAD R82, R82, -0xa0, RZ ;  /* 0xffffff6052527824 */ /* 0x000fca00078e02ff */
[----:B------:R-:W-:-:S14]  /*1060*/  R2UR UR5, R82 ;  /* 0x00000000520572ca */ /* 0x000fdc00000e0000 */
[----:B------:R-:W3:Y:S01]  /*1070*/  LDCU UR5, c[0x0][UR5+0x2b0] ;  /* 0x00005600050577ac */ /* 0x000ee20008000800 */
[----:B------:R-:W4:Y:S01]  /*1080*/  S2UR UR57, SR_CTAID.X ;  /* 0x00000000003979c3 */ /* 0x000f220000002500 */
[----:B------:R-:W-:-:S05]  /*1090*/  CS2R.32 R82, SR_CgaSize ;  /* 0x0000000000527805 */ /* 0x000fca0000008a00 */
[----:B------:R-:W-:-:S05]  /*10a0*/  IMAD R82, R82, -0xa0, RZ ;  /* 0xffffff6052527824 */ /* 0x000fca00078e02ff */
[----:B------:R-:W-:-:S14]  /*10b0*/  R2UR UR7, R82 ;  /* 0x00000000520772ca */ /* 0x000fdc00000e0000 */
[----:B------:R-:W3:Y:S01]  /*10c0*/  LDCU UR7, c[0x0][UR7+0x2a4] ;  /* 0x00005480070777ac */ /* 0x000ee20008000800 */
[----:B------:R-:W3:Y:S01]  /*10d0*/  LDCU UR22, c[0x0][0xf24] ;  /* 0x0001e480ff1677ac */ /* 0x000ee20008000800 */
[----:B------:R-:W1:Y:S01]  /*10e0*/  S2UR UR44, SR_CTAID.Z ;  /* 0x00000000002c79c3 */ /* 0x000e620000002700 */
[----:B------:R-:W-:-:S05]  /*10f0*/  CS2R.32 R82, SR_CgaSize ;  /* 0x0000000000527805 */ /* 0x000fca0000008a00 */
[----:B------:R-:W-:-:S05]  /*1100*/  IMAD R82, R82, -0xa0, RZ ;  /* 0xffffff6052527824 */ /* 0x000fca00078e02ff */
[----:B------:R-:W-:-:S14]  /*1110*/  R2UR UR63, R82 ;  /* 0x00000000523f72ca */ /* 0x000fdc00000e0000 */
[----:B------:R-:W3:Y:S01]  /*1120*/  LDCU UR63, c[0x0][UR63+0x2a0] ;  /* 0x000054003f3f77ac */ /* 0x000ee20008000800 */
[----:B------:R-:W-:Y:S01]  /*1130*/  USHF.L.U32 UR37, UR52, 0x8, URZ ;  /* 0x0000000834257899 */ /* 0x000fe200080006ff */
[----:B------:R-:W3:Y:S01]  /*1140*/  LDCU UR39, c[0x0][0xf24] ;  /* 0x0001e480ff2777ac */ /* 0x000ee20008000800 */
[----:B-1----:R-:W-:Y:S01]  /*1150*/  I2FP.F32.U32 R2, UR6 ;  /* 0x0000000600027c45 */ /* 0x002fe20008201000 */
[----:B------:R-:W1:Y:S04]  /*1160*/  LDCU UR24, c[0x0][0xf30] ;  /* 0x0001e600ff1877ac */ /* 0x000e680008000800 */
[----:B--2---:R-:W-:Y:S01]  /*1170*/  FMUL R2, R2, UR4 ;  /* 0x0000000402027c20 */ /* 0x004fe20008400000 */
[----:B------:R-:W-:Y:S01]  /*1180*/  ULOP3.LUT UR37, UR37, 0x100, URZ, 0xc0, !UPT ;  /* 0x0000010025257892 */ /* 0x000fe2000f8ec0ff */
[----:B----4-:R-:W-:Y:S01]  /*1190*/  I2FP.F32.U32 R3, UR57 ;  /* 0x0000003900037c45 */ /* 0x010fe20008201000 */
[----:B------:R-:W-:Y:S01]  /*11a0*/  UMOV UR20, UR57 ;  /* 0x0000003900147c82 */ /* 0x000fe20008000000 */
[----:B---3--:R-:W-:-:S02]  /*11b0*/  UISETP.GE.AND UP2, UPT, UR22, 0x1, UPT ;  /* 0x000000011600788c */ /* 0x008fc4000bf46270 */
[----:B------:R-:W2:Y:S01]  /*11c0*/  F2I.U32.TRUNC.NTZ R2, R2 ;  /* 0x0000000200027305 */ /* 0x000ea2000020f000 */
[----:B------:R-:W-:Y:S01]  /*11d0*/  UMOV UR11, UR6 ;  /* 0x00000006000b7c82 */ /* 0x000fe20008000000 */
[----:B------:R-:W-:-:S06]  /*11e0*/  FMUL R3, R3, UR5 ;  /* 0x0000000503037c20 */ /* 0x000fcc0008400000 */
[----:B------:R-:W3:Y:S01]  /*11f0*/  F2I.U32.TRUNC.NTZ R3, R3 ;  /* 0x0000000300037305 */ /* 0x000ee2000020f000 */
[----:B--2---:R-:W-:Y:S02]  /*1200*/  R2UR UR4, R2 ;  /* 0x00000000020472ca */ /* 0x004fe400000e0000 */
[----:B------:R-:W-:Y:S02]  /*1210*/  PRMT R2, RZ, 0x7610, R2 ;  /* 0x00007610ff027816 */ /* 0x000fe40000000002 */
[----:B---3--:R-:W-:Y:S02]  /*1220*/  R2UR UR5, R3 ;  /* 0x00000000030572ca */ /* 0x008fe400000e0000 */
[----:B------:R-:W-:-:S07]  /*1230*/  PRMT R3, RZ, 0x7610, R3 ;  /* 0x00007610ff037816 */ /* 0x000fce0000000003 */
[----:B------:R-:W-:-:S04]  /*1240*/  UIADD3 UR4, UPT, UPT, -UR4, URZ, URZ ;  /* 0x000000ff04047290 */ /* 0x000fc8000fffe1ff */
[----:B------:R-:W-:Y:S02]  /*1250*/  UIMAD UR4, UR7, UR4, UR6 ;  /* 0x00000004070472a4 */ /* 0x000fe4000f8e0206 */
[----:B------:R-:W-:-:S04]  /*1260*/  UIADD3 UR5, UPT, UPT, -UR5, URZ, URZ ;  /* 0x000000ff05057290 */ /* 0x000fc8000fffe1ff */
[----:B------:R-:W-:Y:S01]  /*1270*/  IMAD.U32 R82, RZ, RZ, UR4 ;  /* 0x00000004ff527e24 */ /* 0x000fe2000f8e00ff */
[----:B------:R-:W-:Y:S01]  /*1280*/  UIMAD UR63, UR63, UR5, UR57 ;  /* 0x000000053f3f72a4 */ /* 0x000fe2000f8e0239 */
[----:B-1----:R-:W-:Y:S11]  /*1290*/  BRA.U UP5, `(.L_x_18) ;  /* 0x00000001052c7547 */ /* 0x002ff6000b800000 */
[----:B------:R-:W-:Y:S01]  /*12a0*/  R2UR UR4, R82 ;  /* 0x00000000520472ca */ /* 0x000fe200000e0000 */
[----:B------:R-:W-:-:S12]  /*12b0*/  UMOV UR7, 0x3 ;  /* 0x0000000300077882 */ /* 0x000fd80000000000 */
[----:B------:R-:W-:Y:S02]  /*12c0*/  UISETP.NE.AND UP0, UPT, UR4, URZ, UPT ;  /* 0x000000ff0400728c */ /* 0x000fe4000bf05270 */
[----:B------:R-:W-:Y:S02]  /*12d0*/  ULOP3.LUT UR4, UR63, 0xfffffffe, URZ, 0xc0, !UPT ;  /* 0xfffffffe3f047892 */ /* 0x000fe4000f8ec0ff */
[----:B------:R-:W-:Y:S02]  /*12e0*/  UISETP.LT.U32.OR UP0, UPT, UR63, 0x2, !UP0 ;  /* 0x000000023f00788c */ /* 0x000fe4000c701470 */
[----:B------:R-:W-:Y:S02]  /*12f0*/  USHF.L.U32 UR4, UR7, UR4, URZ ;  /* 0x0000000407047299 */ /* 0x000fe400080006ff */
[----:B------:R-:W-:Y:S02]  /*1300*/  USEL UR6, URZ, 0x1, !UP0 ;  /* 0x00000001ff067887 */ /* 0x000fe4000c000000 */
[----:B------:R-:W-:-:S02]  /*1310*/  USEL UR5, URZ, 0x2, !UP0 ;  /* 0x00000002ff057887 */ /* 0x000fc4000c000000 */
[----:B------:R-:W-:Y:S02]  /*1320*/  IMAD.U32 R2, RZ, RZ, UR4 ;  /* 0x00000004ff027e24 */ /* 0x000fe4000f8e00ff */
[----:B------:R-:W-:-:S06]  /*1330*/  UIADD3 UR5, UPT, UPT, UR6, UR5, URZ ;  /* 0x0000000506057290 */ /* 0x000fcc000fffe0ff */
[----:B------:R-:W-:Y:S02]  /*1340*/  MOV R3, UR5 ;  /* 0x0000000500037c02 */ /* 0x000fe40008000f00 */
.L_x_18:
[----:B------:R-:W-:Y:S05]  /*1350*/  BRA.U !UP2, `(.L_x_19) ;  /* 0x000000010ad07547 */ /* 0x000fea000b800000 */
[----:B------:R-:W1:Y:S01]  /*1360*/  LDCU.128 UR12, c[0x0][0xf10] ;  /* 0x0001e200ff0c77ac */ /* 0x000e620008000c00 */
[----:B------:R-:W2:Y:S01]  /*1370*/  LDCU UR6, c[0x0][0x370] ;  /* 0x00006e00ff0677ac */ /* 0x000ea20008000800 */
[----:B------:R-:W3:Y:S01]  /*1380*/  LDCU UR7, c[0x0][0x374] ;  /* 0x00006e80ff0777ac */ /* 0x000ee20008000800 */
[----:B------:R-:W4:Y:S01]  /*1390*/  LDCU UR23, c[0x0][0xf0c] ;  /* 0x0001e180ff1777ac */ /* 0x000f220008000800 */
[----:B------:R-:W4:Y:S01]  /*13a0*/  LDCU UR10, c[0x0][0xf20] ;  /* 0x0001e400ff0a77ac */ /* 0x000f220008000800 */
[----:B------:R-:W4:Y:S01]  /*13b0*/  LDCU.64 UR8, c[0x0][0xf28] ;  /* 0x0001e500ff0877ac */ /* 0x000f220008000a00 */
[----:B-1----:R-:W-:Y:S02]  /*13c0*/  UISETP.NE.AND UP3, UPT, UR14, 0x1, UPT ;  /* 0x000000010e00788c */ /* 0x002fe4000bf65270 */
[----:B---3--:R-:W-:Y:S02]  /*13d0*/  UIMAD.WIDE.U32 UR16, UR7, UR15, URZ ;  /* 0x0000000f071072a5 */ /* 0x008fe4000f8e00ff */
[----:B--2---:R-:W-:-:S02]  /*13e0*/  UIMAD.WIDE.U32 UR18, UR6, UR12, URZ ;  /* 0x0000000c061272a5 */ /* 0x004fc4000f8e00ff */
[----:B----4-:R-:W-:Y:S02]  /*13f0*/  UISETP.NE.AND UP0, UPT, UR23, 0x1, UPT ;  /* 0x000000011700788c */ /* 0x010fe4000bf05270 */
[----:B------:R-:W-:Y:S01]  /*1400*/  UIMAD.WIDE.U32 UR4, UR20, UR12, URZ ;  /* 0x0000000c140472a5 */ /* 0x000fe2000f8e00ff */
[----:B------:R-:W-:Y:S02]  /*1410*/  UMOV UR16, UR17 ;  /* 0x0000001100107c82 */ /* 0x000fe40008000000 */
[----:B------:R-:W-:Y:S01]  /*1420*/  UMOV UR18, UR19 ;  /* 0x0000001300127c82 */ /* 0x000fe20008000000 */
[----:B------:R-:W-:Y:S02]  /*1430*/  @UP3 USHF.R.U32.HI UR7, URZ, UR10, UR16 ;  /* 0x0000000aff073299 */ /* 0x000fe40008011610 */
[----:B------:R-:W-:Y:S02]  /*1440*/  UISETP.NE.AND UP2, UPT, UR22, 0x1, UPT ;  /* 0x000000011600788c */ /* 0x000fe4000bf45270 */
[----:B------:R-:W-:-:S02]  /*1450*/  USHF.R.U32.HI UR5, URZ, UR13, UR5 ;  /* 0x0000000dff057299 */ /* 0x000fc40008011605 */
[----:B------:R-:W-:Y:S02]  /*1460*/  @UP0 USHF.R.U32.HI UR6, URZ, UR13, UR18 ;  /* 0x0000000dff060299 */ /* 0x000fe40008011612 */
[----:B------:R-:W-:Y:S02]  /*1470*/  UIMAD.WIDE.U32 UR16, UR11, UR15, URZ ;  /* 0x0000000f0b1072a5 */ /* 0x000fe4000f8e00ff */
[----:B------:R-:W-:Y:S02]  /*1480*/  UIMAD.WIDE.U32 UR12, UR7, UR8, URZ ;  /* 0x00000008070c72a5 */ /* 0x000fe4000f8e00ff */
[----:B------:R-:W-:Y:S02]  /*1490*/  UIMAD.WIDE.U32 UR18, UR6, UR8, URZ ;  /* 0x00000008061272a5 */ /* 0x000fe4000f8e00ff */
[----:B------:R-:W-:Y:S01]  /*14a0*/  USEL UR5, UR20, UR5, !UP0 ;  /* 0x0000000514057287 */ /* 0x000fe2000c000000 */
[----:B------:R-:W-:Y:S02]  /*14b0*/  UMOV UR4, UR17 ;  /* 0x0000001100047c82 */ /* 0x000fe40008000000 */
[----:B------:R-:W-:Y:S01]  /*14c0*/  UMOV UR12, UR13 ;  /* 0x0000000d000c7c82 */ /* 0x000fe20008000000 */
[----:B------:R-:W-:-:S02]  /*14d0*/  USHF.R.U32.HI UR4, URZ, UR10, UR4 ;  /* 0x0000000aff047299 */ /* 0x000fc40008011604 */
[----:B------:R-:W-:Y:S01]  /*14e0*/  @UP2 USHF.R.U32.HI UR7, URZ, UR9, UR12 ;  /* 0x00000009ff072299 */ /* 0x000fe2000801160c */
[----:B------:R-:W-:Y:S01]  /*14f0*/  UMOV UR18, UR19 ;  /* 0x0000001300127c82 */ /* 0x000fe20008000000 */
[----:B------:R-:W-:Y:S02]  /*1500*/  USEL UR4, UR11, UR4, !UP3 ;  /* 0x000000040b047287 */ /* 0x000fe4000d800000 */
[----:B------:R-:W-:Y:S02]  /*1510*/  @UP2 USHF.R.U32.HI UR6, URZ, UR9, UR18 ;  /* 0x00000009ff062299 */ /* 0x000fe40008011612 */
[----:B------:R-:W-:Y:S02]  /*1520*/  UIMAD UR7, UR7, UR22, URZ ;  /* 0x00000016070772a4 */ /* 0x000fe4000f8e02ff */
[----:B------:R-:W-:Y:S02]  /*1530*/  UIMAD UR10, UR6, UR22, URZ ;  /* 0x00000016060a72a4 */ /* 0x000fe4000f8e02ff */
[----:B------:R-:W-:-:S02]  /*1540*/  UISETP.GE.AND UP0, UPT, UR4, UR7, UPT ;  /* 0x000000070400728c */ /* 0x000fc4000bf06270 */
[----:B------:R-:W-:Y:S02]  /*1550*/  UIMAD.WIDE.U32 UR12, UR4, UR8, URZ ;  /* 0x00000008040c72a5 */ /* 0x000fe4000f8e00ff */
[----:B------:R-:W-:Y:S02]  /*1560*/  UISETP.GE.OR UP0, UPT, UR5, UR10, UP0 ;  /* 0x0000000a0500728c */ /* 0x000fe40008706670 */
[----:B------:R-:W-:Y:S02]  /*1570*/  UIMAD.WIDE.U32 UR16, UR5, UR8, URZ ;  /* 0x00000008051072a5 */ /* 0x000fe4000f8e00ff */
[----:B------:R-:W-:Y:S01]  /*1580*/  UIADD3 UR7, UPT, UPT, -UR4, URZ, URZ ;  /* 0x000000ff04077290 */ /* 0x000fe2000fffe1ff */
[----:B------:R-:W-:Y:S01]  /*1590*/  UMOV UR8, UR13 ;  /* 0x0000000d00087c82 */ /* 0x000fe20008000000 */
[----:B------:R-:W-:Y:S02]  /*15a0*/  UIADD3 UR10, UPT, UPT, -UR5, URZ, URZ ;  /* 0x000000ff050a7290 */ /* 0x000fe4000fffe1ff */
[----:B------:R-:W-:-:S02]  /*15b0*/  USHF.R.U32.HI UR8, URZ, UR9, UR8 ;  /* 0x00000009ff087299 */ /* 0x000fc40008011608 */
[----:B------:R-:W-:Y:S02]  /*15c0*/  UIMAD UR11, UR14, UR7, UR11 ;  /* 0x000000070e0b72a4 */ /* 0x000fe4000f8e020b */
[----:B------:R-:W-:Y:S01]  /*15d0*/  USEL UR8, UR4, UR8, !UP2 ;  /* 0x0000000804087287 */ /* 0x000fe2000d000000 */
[----:B------:R-:W-:Y:S01]  /*15e0*/  @!UP0 UMOV UR7, UR17 ;  /* 0x0000001100078c82 */ /* 0x000fe20008000000 */
[----:B------:R-:W-:Y:S02]  /*15f0*/  UIMAD UR20, UR23, UR10, UR20 ;  /* 0x0000000a171472a4 */ /* 0x000fe4000f8e0214 */
[----:B------:R-:W-:Y:S02]  /*1600*/  @!UP0 USHF.R.U32.HI UR7, URZ, UR9, UR7 ;  /* 0x00000009ff078299 */ /* 0x000fe40008011607 */
[----:B------:R-:W-:Y:S02]  /*1610*/  UIADD3 UR9, UPT, UPT, -UR8, URZ, URZ ;  /* 0x000000ff08097290 */ /* 0x000fe4000fffe1ff */
[----:B------:R-:W-:-:S02]  /*1620*/  @!UP0 USEL UR7, UR5, UR7, !UP2 ;  /* 0x0000000705078287 */ /* 0x000fc4000d000000 */
[----:B------:R-:W-:Y:S02]  /*1630*/  UIMAD UR9, UR22, UR9, UR4 ;  /* 0x00000009160972a4 */ /* 0x000fe4000f8e0204 */
[----:B------:R-:W-:Y:S02]  /*1640*/  @!UP0 UIADD3 UR8, UPT, UPT, UR8, -UR7, URZ ;  /* 0x8000000708088290 */ /* 0x000fe4000fffe0ff */
[----:B------:R-:W-:Y:S02]  /*1650*/  @!UP0 UIMAD UR6, UR9, UR6, UR7 ;  /* 0x00000006090682a4 */ /* 0x000fe4000f8e0207 */
[----:B------:R-:W-:-:S04]  /*1660*/  @!UP0 UIMAD UR4, UR8, UR22, UR5 ;  /* 0x00000016080482a4 */ /* 0x000fc8000f8e0205 */
[----:B------:R-:W-:Y:S01]  /*1670*/  UIMAD UR11, UR4, UR14, UR11 ;  /* 0x0000000e040b72a4 */ /* 0x000fe2000f8e020b */
[----:B------:R-:W-:Y:S02]  /*1680*/  @!UP0 UMOV UR5, UR6 ;  /* 0x0000000600058c82 */ /* 0x000fe40008000000 */
[----:B------:R-:W-:-:S12]  /*1690*/  UIMAD UR20, UR5, UR23, UR20 ;  /* 0x00000017051472a4 */ /* 0x000fd8000f8e0214 */
.L_x_19:
[----:B------:R-:W-:Y:S02]  /*16a0*/  UISETP.NE.AND UP2, UPT, UR24, 0x1, UPT ;  /* 0x000000011800788c */ /* 0x000fe4000bf45270 */
[----:B------:R-:W-:Y:S02]  /*16b0*/  UISETP.NE.AND UP0, UPT, UR21, 0x2, UPT ;  /* 0x000000021500788c */ /* 0x000fe4000bf05270 */
[----:B------:R-:W-:Y:S02]  /*16c0*/  ULOP3.LUT UR59, UR57, 0x1, URZ, 0xc0, !UPT ;  /* 0x00000001393b7892 */ /* 0x000fe4000f8ec0ff */
[----:B------:R-:W-:-:S03]  /*16d0*/  USHF.R.U32.HI UR10, URZ, 0x1, UR37 ;  /* 0x00000001ff0a7899 */ /* 0x000fc60008011625 */
[----:B------:R-:W-:Y:S09]  /*16e0*/  BRA.U UP2, `(.L_x_20) ;  /* 0x0000000102407547 */ /* 0x000ff2000b800000 */
[----:B------:R-:W1:Y:S01]  /*16f0*/  LDCU.128 UR12, c[0x0][0xf10] ;  /* 0x0001e200ff0c77ac */ /* 0x000e620008000c00 */
[----:B------:R-:W2:Y:S01]  /*1700*/  LDCU UR8, c[0x0][0xf0c] ;  /* 0x0001e180ff0877ac */ /* 0x000ea20008000800 */
[----:B------:R-:W3:Y:S01]  /*1710*/  LDCU UR9, c[0x0][0xf20] ;  /* 0x0001e400ff0977ac */ /* 0x000ee20008000800 */
[----:B-1----:R-:W-:Y:S02]  /*1720*/  UIMAD.WIDE.U32 UR4, UR20, UR12, URZ ;  /* 0x0000000c140472a5 */ /* 0x002fe4000f8e00ff */
[----:B------:R-:W-:Y:S02]  /*1730*/  UIMAD.WIDE.U32 UR6, UR11, UR15, URZ ;  /* 0x0000000f0b0672a5 */ /* 0x000fe4000f8e00ff */
[----:B--2---:R-:W-:Y:S02]  /*1740*/  UISETP.NE.AND UP2, UPT, UR8, 0x1, UPT ;  /* 0x000000010800788c */ /* 0x004fe4000bf45270 */
[----:B------:R-:W-:-:S03]  /*1750*/  USHF.R.U32.HI UR5, URZ, UR13, UR5 ;  /* 0x0000000dff057299 */ /* 0x000fc60008011605 */
[----:B------:R-:W-:Y:S01]  /*1760*/  UMOV UR4, UR7 ;  /* 0x0000000700047c82 */ /* 0x000fe20008000000 */
[----:B------:R-:W-:Y:S02]  /*1770*/  USEL UR5, UR20, UR5, !UP2 ;  /* 0x0000000514057287 */ /* 0x000fe4000d000000 */
[----:B------:R-:W-:Y:S02]  /*1780*/  UISETP.NE.AND UP2, UPT, UR14, 0x1, UPT ;  /* 0x000000010e00788c */ /* 0x000fe4000bf45270 */
[----:B---3--:R-:W-:-:S04]  /*1790*/  USHF.R.U32.HI UR4, URZ, UR9, UR4 ;  /* 0x00000009ff047299 */ /* 0x008fc80008011604 */
[----:B------:R-:W-:-:S04]  /*17a0*/  USEL UR4, UR11, UR4, !UP2 ;  /* 0x000000040b047287 */ /* 0x000fc8000d000000 */
[----:B------:R-:W-:Y:S02]  /*17b0*/  UIADD3 UR6, UPT, UPT, UR5, -UR4, URZ ;  /* 0x8000000405067290 */ /* 0x000fe4000fffe0ff */
[----:B------:R-:W-:Y:S02]  /*17c0*/  UIADD3 UR4, UPT, UPT, -UR5, UR4, URZ ;  /* 0x0000000405047290 */ /* 0x000fe4000fffe1ff */
[----:B------:R-:W-:Y:S02]  /*17d0*/  UIMAD UR11, UR6, UR14, UR11 ;  /* 0x0000000e060b72a4 */ /* 0x000fe4000f8e020b */
[----:B------:R-:W-:-:S12]  /*17e0*/  UIMAD UR20, UR4, UR8, UR20 ;  /* 0x00000008041472a4 */ /* 0x000fd8000f8e0214 */
.L_x_20:
[----:B------:R-:W-:Y:S05]  /*17f0*/  BRA.U !UP6, `(.L_x_21) ;  /* 0x000000010e0c7547 */ /* 0x000fea000b800000 */
[----:B------:R-:W-:Y:S01]  /*1800*/  UCGABAR_WAIT ;  /* 0x0000000000007dc7 */ /* 0x000fe20008000000 */
[----:B------:R-:W-:Y:S01]  /*1810*/  CCTL.IVALL ;  /* 0x00000000ff00798f */ /* 0x000fe20002000000 */
[----:B------:R-:W-:Y:S05]  /*1820*/  BRA `(.L_x_22) ;  /* 0x0000000000047947 */ /* 0x000fea0003800000 */
.L_x_21:
[----:B------:R-:W-:Y:S06]  /*1830*/  BAR.SYNC.DEFER_BLOCKING 0x0 ;  /* 0x0000000000007b1d */ /* 0x000fec0000010000 */
.L_x_22:
[----:B------:R-:W-:Y:S05]  /*1840*/  BRA.U UP0, `(.L_x_23) ;  /* 0x0000001900f87547 */ /* 0x000fea000b800000 */
[----:B------:R-:W1:Y:S01]  /*1850*/  LDCU UR6, c[0x0][0x38c] ;  /* 0x00007180ff0677ac */ /* 0x000e620008000800 */
[----:B------:R-:W-:Y:S01]  /*1860*/  PLOP3.LUT P2, PT, PT, PT, UP4, 0x80, 0x8 ;  /* 0x000000000008781c */ /* 0x000fe20003f4f048 */
[----:B------:R-:W-:Y:S01]  /*1870*/  IMAD.MOV.U32 R12, RZ, RZ, 0x1 ;  /* 0x00000001ff0c7424 */ /* 0x000fe200078e00ff */
[----:B------:R-:W-:Y:S02]  /*1880*/  ISETP.NE.AND P3, PT, R0, RZ, P4 ;  /* 0x000000ff0000720c */ /* 0x000fe40002765270 */
[----:B------:R-:W-:Y:S02]  /*1890*/  CS2R R10, SRZ ;  /* 0x00000000000a7805 */ /* 0x000fe4000001ff00 */
[----:B------:R-:W-:Y:S01]  /*18a0*/  PLOP3.LUT P2, PT, P2, PT, PT, 0x8, 0x80 ;  /* 0x000000000080781c */ /* 0x000fe2000174e170 */
[----:B------:R-:W-:Y:S01]  /*18b0*/  IMAD.MOV.U32 R9, RZ, RZ, RZ ;  /* 0x000000ffff097224 */ /* 0x000fe200078e00ff */
[----:B------:R-:W2:Y:S01]  /*18c0*/  LDCU UR51, c[0x0][0x370] ;  /* 0x00006e00ff3377ac */ /* 0x000ea20008000800 */
[----:B------:R-:W-:Y:S01]  /*18d0*/  IMAD.MOV.U32 R8, RZ, RZ, 0x1 ;  /* 0x00000001ff087424 */ /* 0x000fe200078e00ff */
[----:B------:R-:W3:Y:S01]  /*18e0*/  LDCU.64 UR30, c[0x0][0x348] ;  /* 0x00006900ff1e77ac */ /* 0x000ee20008000a00 */
[----:B------:R-:W4:Y:S01]  /*18f0*/  LDCU UR50, c[0x0][0x374] ;  /* 0x00006e80ff3277ac */ /* 0x000f220008000800 */
[----:B-1----:R-:W-:-:S02]  /*1900*/  UIADD3 UR5, UPT, UPT, UR6, 0x7f, URZ ;  /* 0x0000007f06057890 */ /* 0x002fc4000fffe0ff */
[----:B------:R-:W-:Y:S02]  /*1910*/  UIADD3 UR58, UPT, UPT, UR6, 0xfe, URZ ;  /* 0x000000fe063a7890 */ /* 0x000fe4000fffe0ff */
[----:B------:R-:W-:Y:S01]  /*1920*/  USHF.R.S32.HI UR4, URZ, 0x1f, UR5 ;  /* 0x0000001fff047899 */ /* 0x000fe20008011405 */
[----:B------:R-:W-:-:S03]  /*1930*/  UMOV UR14, URZ ;  /* 0x000000ff000e7c82 */ /* 0x000fc60008000000 */
[----:B------:R-:W-:Y:S02]  /*1940*/  ULEA.HI UR4, UR4, UR5, URZ, 0x7 ;  /* 0x0000000504047291 */ /* 0x000fe4000f8f38ff */
[----:B------:R-:W-:Y:S02]  /*1950*/  UIADD3 UR5, UPT, UPT, UR6, -0x1, URZ ;  /* 0xffffffff06057890 */ /* 0x000fe4000fffe0ff */
[----:B------:R-:W-:Y:S02]  /*1960*/  USHF.R.S32.HI UR54, URZ, 0x7, UR4 ;  /* 0x00000007ff367899 */ /* 0x000fe40008011404 */
[----:B------:R-:W-:Y:S02]  /*1970*/  UISETP.GE.U32.AND UP1, UPT, UR5, -0xff, UPT ;  /* 0xffffff010500788c */ /* 0x000fe4000bf26070 */
[----:B------:R-:W-:-:S04]  /*1980*/  UISETP.LT.U32.AND UP0, UPT, UR54, 0xe, UPT ;  /* 0x0000000e3600788c */ /* 0x000fc8000bf01070 */
[----:B------:R-:W-:Y:S02]  /*1990*/  USEL UR53, UR54, 0xe, UP0 ;  /* 0x0000000e36357887 */ /* 0x000fe40008000000 */
[----:B------:R-:W-:Y:S02]  /*19a0*/  UISETP.NE.AND UP0, UPT, UR21, URZ, UPT ;  /* 0x000000ff1500728c */ /* 0x000fe4000bf05270 */
[----:B------:R-:W-:Y:S02]  /*19b0*/  UIADD3 UR4, UPT, UPT, UR53, -0x1, URZ ;  /* 0xffffffff35047890 */ /* 0x000fe4000fffe0ff */
[----:B------:R-:W-:Y:S02]  /*19c0*/  @UP1 UIADD3 UR4, UPT, UPT, UR53, URZ, URZ ;  /* 0x000000ff35041290 */ /* 0x000fe4000fffe0ff */
[----:B------:R-:W-:Y:S02]  /*19d0*/  USEL UR38, UR47, 0x2, UP0 ;  /* 0x000000022f267887 */ /* 0x000fe40008000000 */
[----:B------:R-:W-:-:S02]  /*19e0*/  UIADD3 UR56, UPT, UPT, UR54, -UR53, URZ ;  /* 0x8000003536387290 */ /* 0x000fc4000fffe0ff */
[----:B------:R-:W-:Y:S02]  /*19f0*/  UIADD3 UR45, UPT, UPT, UR4, 0x1, URZ ;  /* 0x00000001042d7890 */ /* 0x000fe4000fffe0ff */
[----:B--234-:R-:W-:-:S12]  /*1a00*/  UIADD3 UR55, UPT, UPT, -UR4, URZ, URZ ;  /* 0x000000ff04377290 */ /* 0x01cfd8000fffe1ff */
.L_x_47:
[----:B------:R-:W-:Y:S01]  /*1a10*/  UISETP.NE.AND UP0, UPT, UR52, URZ, UPT ;  /* 0x000000ff3400728c */ /* 0x000fe2000bf05270 */
[----:B-1----:R-:W1:Y:S08]  /*1a20*/  S2UR UR52, SR_CgaCtaId ;  /* 0x00000000003479c3 */ /* 0x002e700000008800 */
[----:B---3--:R-:W-:Y:S05]  /*1a30*/  BRA.U UP0, `(.L_x_24) ;  /* 0x0000000100347547 */ /* 0x008fea000b800000 */
[----:B------:R-:W2:Y:S01]  /*1a40*/  S2R R0, SR_CgaCtaId ;  /* 0x0000000000007919 */ /* 0x000ea20000008800 */
[----:B------:R-:W-:Y:S02]  /*1a50*/  MOV R3, 0x400 ;  /* 0x0000040000037802 */ /* 0x000fe40000000f00 */
[----:B------:R-:W-:Y:S02]  /*1a60*/  SHF.L.U32 R2, R8, 0x1f, RZ ;  /* 0x0000001f08027819 */ /* 0x000fe400000006ff */
[----:B--2---:R-:W-:-:S05]  /*1a70*/  LEA R0, R0, R3, 0x18 ;  /* 0x0000000300007211 */ /* 0x004fca00078ec0ff */
[----:B------:R-:W-:-:S04]  /*1a80*/  IMAD R3, R9, 0x8, R0 ;  /* 0x0000000809037824 */ /* 0x000fc800078e0200 */
[----:B------:R-:W2:Y:S02]  /*1a90*/  SYNCS.PHASECHK.TRANS64.TRYWAIT P0, [R3+URZ+0x180], R2 ;  /* 0x00018002030075a7 */ /* 0x000ea400080011ff */
[----:B--2---:R-:W-:Y:S05]  /*1aa0*/  @!P0 BRA `(.L_x_25) ;  /* 0x0000008800448947 */ /* 0x004fea0003800000 */
.L_x_162:
[----:B------:R-:W-:Y:S01]  /*1ab0*/  VIADD R9, R9, 0x1 ;  /* 0x0000000109097836 */ /* 0x000fe20000000000 */
[----:B------:R2:W-:Y:S04]  /*1ac0*/  SYNCS.ARRIVE.TRANS64.A1T0 RZ, [R3+URZ+0x170], RZ ;  /* 0x000170ff03ff79a7 */ /* 0x0005e800081000ff */
[----:B------:R-:W-:-:S04]  /*1ad0*/  ISETP.NE.AND P0, PT, R9, 0x2, PT ;  /* 0x000000020900780c */ /* 0x000fc80003f05270 */
[----:B------:R-:W-:Y:S02]  /*1ae0*/  SEL R9, R9, RZ, P0 ;  /* 0x000000ff09097207 */ /* 0x000fe40000000000 */
[----:B--2---:R-:W-:-:S04]  /*1af0*/  SEL R3, RZ, 0x1, P0 ;  /* 0x00000001ff037807 */ /* 0x004fc80000000000 */
[----:B------:R-:W-:Y:S02]  /*1b00*/  LOP3.LUT R8, R8, R3, RZ, 0x3c, !PT ;  /* 0x0000000308087212 */ /* 0x000fe400078e3cff */
.L_x_24:
[----:B------:R-:W-:Y:S01]  /*1b10*/  UMOV UR5, 0x400 ;  /* 0x0000040000057882 */ /* 0x000fe20000000000 */
[----:B------:R-:W-:Y:S01]  /*1b20*/  SHF.L.U32 R0, R12, 0x1f, RZ ;  /* 0x0000001f0c007819 */ /* 0x000fe200000006ff */
[----:B-1----:R-:W-:Y:S02]  /*1b30*/  ULEA UR5, UR52, UR5, 0x18 ;  /* 0x0000000534057291 */ /* 0x002fe4000f8ec0ff */
[----:B------:R-:W-:Y:S02]  /*1b40*/  UISETP.GE.U32.AND UP0, UPT, UR58, 0xff, UPT ;  /* 0x000000ff3a00788c */ /* 0x000fe4000bf06070 */
[----:B------:R-:W-:Y:S02]  /*1b50*/  ULEA UR4, UR14, UR5, 0x3 ;  /* 0x000000050e047291 */ /* 0x000fe4000f8e18ff */
[----:B------:R-:W-:-:S04]  /*1b60*/  ULEA UR35, UR11, UR59, 0x1 ;  /* 0x0000003b0b237291 */ /* 0x000fc8000f8e08ff */
[----:B------:R-:W-:-:S03]  /*1b70*/  USHF.L.U32 UR35, UR35, 0x6, URZ ;  /* 0x0000000623237899 */ /* 0x000fc600080006ff */
[----:B------:R1:W2:Y:S01]  /*1b80*/  SYNCS.PHASECHK.TRANS64.TRYWAIT P1, [UR4+0x70], R0 ;  /* 0x00007000ff0075a7 */ /* 0x0002a20008021104 */
[----:B------:R-:W-:-:S03]  /*1b90*/  ULEA.HI UR4, UR20, UR20, URZ, 0x1 ;  /* 0x0000001414047291 */ /* 0x000fc6000f8f08ff */
[----:B------:R-:W-:Y:S01]  /*1ba0*/  UMOV UR20, URZ ;  /* 0x000000ff00147c82 */ /* 0x000fe20008000000 */
[----:B------:R-:W-:Y:S02]  /*1bb0*/  USHF.L.U32 UR6, UR4, 0x7, URZ ;  /* 0x0000000704067899 */ /* 0x000fe400080006ff */
[----:B------:R-:W-:Y:S02]  /*1bc0*/  ULOP3.LUT UR27, UR4, 0xfffffffe, URZ, 0xc0, !UPT ;  /* 0xfffffffe041b7892 */ /* 0x000fe4000f8ec0ff */
[----:B------:R-:W-:Y:S02]  /*1bd0*/  ULOP3.LUT UR6, UR6, 0xffffff00, URZ, 0xc0, !UPT ;  /* 0xffffff0006067892 */ /* 0x000fe4000f8ec0ff */
[----:B------:R-:W-:Y:S02]  /*1be0*/  ULOP3.LUT UR27, UR27, 0x1, UR57, 0xf8, !UPT ;  /* 0x000000011b1b7892 */ /* 0x000fe4000f8ef839 */
[----:B------:R-:W-:Y:S01]  /*1bf0*/  ULEA UR43, UR59, UR6, 0x7 ;  /* 0x000000063b2b7291 */ /* 0x000fe2000f8e38ff */
[----:B------:R-:W-:Y:S11]  /*1c00*/  BRA.U !UP0, `(.L_x_26) ;  /* 0x0000000508207547 */ /* 0x000ff6000b800000 */
[----:B------:R-:W-:Y:S01]  /*1c10*/  UMOV UR15, UR55 ;  /* 0x00000037000f7c82 */ /* 0x000fe20008000000 */
[----:B------:R-:W-:Y:S01]  /*1c20*/  UMOV UR4, UR14 ;  /* 0x0000000e00047c82 */ /* 0x000fe20008000000 */
[----:B------:R-:W-:Y:S01]  /*1c30*/  UMOV UR28, 0xffffffff ;  /* 0xffffffff001c7882 */ /* 0x000fe20000000000 */
[----:B------:R-:W-:-:S05]  /*1c40*/  UMOV UR42, URZ ;  /* 0x000000ff002a7c82 */ /* 0x000fca0008000000 */
.L_x_34:
[----:B------:R-:W-:Y:S01]  /*1c50*/  ULEA UR6, UR4, UR5, 0x3 ;  /* 0x0000000504067291 */ /* 0x000fe2000f8e18ff */
[----:B--2---:R-:W-:Y:S01]  /*1c60*/  @P4 MOV R2, 0x6800 ;  /* 0x0000680000024802 */ /* 0x004fe20000000f00 */
[----:B--23--:R-:W-:Y:S10]  /*1c70*/  @P1 BRA `(.L_x_27) ;  /* 0x00000000000c1947 */ /* 0x00cff40003800000 */
[----:B------:R-:W-:-:S04]  /*1c80*/  SHF.L.U32 R3, R12, 0x1f, RZ ;  /* 0x0000001f0c037819 */ /* 0x000fc800000006ff */
[----:B------:R-:W2:Y:S02]  /*1c90*/  SYNCS.PHASECHK.TRANS64.TRYWAIT P0, [UR6+0x70], R3 ;  /* 0x00007003ff0075a7 */ /* 0x000ea40008001106 */
[----:B--2---:R-:W-:Y:S05]  /*1ca0*/  @!P0 BRA `(.L_x_28) ;  /* 0x0000008400d88947 */ /* 0x004fea0003800000 */
.L_x_27:
[----:B------:R2:W-:Y:S01]  /*1cb0*/  @P4 SYNCS.ARRIVE.TRANS64 RZ, [UR6], R2 ;  /* 0x00000002ffff49a7 */ /* 0x0005e20008000006 */
[----:B------:R-:W-:Y:S02]  /*1cc0*/  ULOP3.LUT UR7, UR38, 0x2, URZ, 0xfc, !UPT ;  /* 0x0000000226077892 */ /* 0x000fe4000f8efcff */
[----:B------:R-:W-:Y:S02]  /*1cd0*/  UIADD3 UR15, UPT, UPT, UR15, 0x1, URZ ;  /* 0x000000010f0f7890 */ /* 0x000fe4000fffe0ff */
[----:B------:R-:W-:Y:S02]  /*1ce0*/  UISETP.NE.AND UP0, UPT, UR7, 0x2, UPT ;  /* 0x000000020700788c */ /* 0x000fe4000bf05270 */
[----:B------:R-:W-:Y:S02]  /*1cf0*/  UIADD3 UR28, UPT, UPT, UR28, 0x1, URZ ;  /* 0x000000011c1c7890 */ /* 0x000fe4000fffe0ff */
[----:B------:R-:W-:-:S05]  /*1d00*/  UISETP.NE.AND UP4, UPT, UR15, 0x1, UPT ;  /* 0x000000010f00788c */ /* 0x000fca000bf85270 */
[----:B------:R-:W-:Y:S05]  /*1d10*/  BRA.U UP0, `(.L_x_29) ;  /* 0x0000000100047547 */ /* 0x000fea000b800000 */
[----:B------:R-:W-:Y:S05]  /*1d20*/  BPT.TRAP 0x1 ;  /* 0x000000040000795c */ /* 0x000fea0000300000 */
.L_x_29:
[----:B------:R-:W-:Y:S04]  /*1d30*/  BSSY.RECONVERGENT B0, `(.L_x_30) ;  /* 0x0000003000007945 */ /* 0x000fe80003800200 */
[----:B------:R-:W-:Y:S05]  /*1d40*/  @!P3 BRA `(.L_x_31) ;  /* 0x000000000004b947 */ /* 0x000fea0003800000 */
[----:B------:R-:W-:Y:S05]  /*1d50*/  BPT.TRAP 0x1 ;  /* 0x000000040000795c */ /* 0x000fea0000300000 */
.L_x_31:
[----:B------:R-:W-:Y:S05]  /*1d60*/  BSYNC.RECONVERGENT B0 ;  /* 0x0000000000007941 */ /* 0x000fea0003800200 */
.L_x_30:
[----:B------:R-:W-:Y:S01]  /*1d70*/  UIADD3 UR7, UPT, UPT, UR4, 0x1, URZ ;  /* 0x0000000104077890 */ /* 0x000fe2000fffe0ff */
[----:B------:R-:W-:Y:S01]  /*1d80*/  BSSY.RECONVERGENT B0, `(.L_x_32) ;  /* 0x000002c000007945 */ /* 0x000fe20003800200 */
[----:B------:R-:W-:Y:S02]  /*1d90*/  ELECT P0, URZ, PT ;  /* 0x0000000000ff782f */ /* 0x000fe40003800000 */
[----:B------:R-:W-:-:S04]  /*1da0*/  UISETP.NE.AND UP0, UPT, UR7, 0xe, UPT ;  /* 0x0000000e0700788c */ /* 0x000fc8000bf05270 */
[----:B------:R-:W-:Y:S02]  /*1db0*/  USEL UR8, URZ, 0x1, UP0 ;  /* 0x00000001ff087887 */ /* 0x000fe40008000000 */
[----:B------:R-:W-:-:S04]  /*1dc0*/  USEL UR14, UR7, URZ, UP0 ;  /* 0x000000ff070e7287 */ /* 0x000fc80008000000 */
[----:B------:R-:W-:Y:S01]  /*1dd0*/  ULEA UR7, UR14, UR5, 0x3 ;  /* 0x000000050e077291 */ /* 0x000fe2000f8e18ff */
[----:B------:R-:W-:-:S04]  /*1de0*/  LOP3.LUT R12, R12, UR8, RZ, 0x3c, !PT ;  /* 0x000000080c0c7c12 */ /* 0x000fc8000f8e3cff */
[----:B-1----:R-:W-:-:S04]  /*1df0*/  SHF.L.U32 R0, R12, 0x1f, RZ ;  /* 0x0000001f0c007819 */ /* 0x002fc800000006ff */
[----:B------:R1:W3:Y:S01]  /*1e00*/  SYNCS.PHASECHK.TRANS64.TRYWAIT P1, [UR7+0x70], R0 ;  /* 0x00007000ff0075a7 */ /* 0x0002e20008021107 */
[----:B------:R-:W-:Y:S05]  /*1e10*/  @!P0 BRA `(.L_x_33) ;  /* 0x0000000000888947 */ /* 0x000fea0003800000 */
[----:B------:R-:W-:Y:S02]  /*1e20*/  USHF.L.U32 UR24, UR4, 0x9, URZ ;  /* 0x0000000904187899 */ /* 0x000fe400080006ff */
[----:B------:R-:W-:Y:S02]  /*1e30*/  ULEA UR40, UR4, UR5, 0xd ;  /* 0x0000000504287291 */ /* 0x000fe4000f8e68ff */
[----:B------:R-:W-:Y:S02]  /*1e40*/  UIADD3 UR22, UP3, UPT, UR30, 0x80, URZ ;  /* 0x000000801e167890 */ /* 0x000fe4000ff7e0ff */
[----:B------:R-:W-:Y:S02]  /*1e50*/  ULEA UR32, UR4, UR5, 0xc ;  /* 0x0000000504207291 */ /* 0x000fe4000f8e60ff */
[----:B------:R-:W-:Y:S02]  /*1e60*/  UIADD3 UR20, UP2, UPT, UR30, 0x180, URZ ;  /* 0x000001801e147890 */ /* 0x000fe4000ff5e0ff */
[----:B------:R-:W-:-:S02]  /*1e70*/  UIADD3 UR18, UP1, UPT, UR30, 0x280, URZ ;  /* 0x000002801e127890 */ /* 0x000fc4000ff3e0ff */
[----:B------:R-:W-:Y:S02]  /*1e80*/  UIADD3 UR16, UP0, UPT, UR30, 0x380, URZ ;  /* 0x000003801e107890 */ /* 0x000fe4000ff1e0ff */
[----:B------:R-:W-:Y:S02]  /*1e90*/  ULOP3.LUT UR8, UR24, UR37, URZ, 0xfc, !UPT ;  /* 0x0000002518087292 */ /* 0x000fe4000f8efcff */
[----:B------:R-:W-:Y:S02]  /*1ea0*/  ULOP3.LUT UR41, UR6, 0xfefffff8, URZ, 0xc0, !UPT ;  /* 0xfefffff806297892 */ /* 0x000fe4000f8ec0ff */
[----:B------:R-:W-:Y:S02]  /*1eb0*/  UIADD3.X UR23, UPT, UPT, URZ, UR31, URZ, UP3, !UPT ;  /* 0x0000001fff177290 */ /* 0x000fe40009ffe4ff */
[----:B------:R-:W-:Y:S02]  /*1ec0*/  UIADD3 UR40, UPT, UPT, UR40, 0x8400, URZ ;  /* 0x0000840028287890 */ /* 0x000fe4000fffe0ff */
[----:B------:R-:W-:-:S02]  /*1ed0*/  UIADD3.X UR21, UPT, UPT, URZ, UR31, URZ, UP2, !UPT ;  /* 0x0000001fff157290 */ /* 0x000fc400097fe4ff */
[----:B------:R-:W-:Y:S02]  /*1ee0*/  UIADD3 UR32, UPT, UPT, UR32, 0x24400, URZ ;  /* 0x0002440020207890 */ /* 0x000fe4000fffe0ff */
[----:B------:R-:W-:Y:S02]  /*1ef0*/  UIADD3.X UR19, UPT, UPT, URZ, UR31, URZ, UP1, !UPT ;  /* 0x0000001fff137290 */ /* 0x000fe40008ffe4ff */
[----:B------:R-:W-:Y:S02]  /*1f00*/  UIADD3 UR24, UPT, UPT, UR5, 0x32400, UR24 ;  /* 0x0003240005187890 */ /* 0x000fe4000fffe018 */
[----:B------:R-:W-:Y:S02]  /*1f10*/  UIADD3.X UR17, UPT, UPT, URZ, UR31, URZ, UP0, !UPT ;  /* 0x0000001fff117290 */ /* 0x000fe400087fe4ff */
[----:B------:R-:W-:Y:S01]  /*1f20*/  UIADD3 UR8, UPT, UPT, UR5, 0x34000, UR8 ;  /* 0x0003400005087890 */ /* 0x000fe2000fffe008 */
[----:B------:R-:W-:Y:S01]  /*1f30*/  UMOV UR46, 0x0 ;  /* 0x00000000002e7882 */ /* 0x000fe20000000000 */
[----:B------:R-:W-:Y:S01]  /*1f40*/  UMOV UR47, 0x10000000 ;  /* 0x10000000002f7882 */ /* 0x000fe20000000000 */
[----:B------:R-:W-:Y:S01]  /*1f50*/  UMOV UR34, UR42 ;  /* 0x0000002a00227c82 */ /* 0x000fe20008000000 */
[----:B------:R-:W-:Y:S01]  /*1f60*/  UMOV UR36, UR44 ;  /* 0x0000002c00247c82 */ /* 0x000fe20008000000 */
[----:B------:R-:W-:Y:S01]  /*1f70*/  UMOV UR33, UR41 ;  /* 0x0000002900217c82 */ /* 0x000fe20008000000 */
[----:B------:R-:W-:Y:S01]  /*1f80*/  UMOV UR26, URZ ;  /* 0x000000ff001a7c82 */ /* 0x000fe20008000000 */
[----:B------:R-:W-:Y:S01]  /*1f90*/  UMOV UR29, UR44 ;  /* 0x0000002c001d7c82 */ /* 0x000fe20008000000 */
[----:B------:R-:W-:Y:S01]  /*1fa0*/  UMOV UR25, UR41 ;  /* 0x0000002900197c82 */ /* 0x000fe20008000000 */
[----:B------:R4:W-:Y:S01]  /*1fb0*/  UTMALDG.3D.2CTA [UR40], [UR22], desc[UR46] ;  /* 0x00002e28160075b4 */ /* 0x0009e20008211000 */
[----:B------:R-:W-:Y:S01]  /*1fc0*/  UMOV UR7, 0x30000 ;  /* 0x0003000000077882 */ /* 0x000fe20000000000 */
[----:B------:R-:W-:Y:S01]  /*1fd0*/  UMOV UR12, UR28 ;  /* 0x0000001c000c7c82 */ /* 0x000fe20008000000 */
[----:B------:R-:W-:Y:S01]  /*1fe0*/  UMOV UR13, UR44 ;  /* 0x0000002c000d7c82 */ /* 0x000fe20008000000 */
[----:B------:R-:W-:Y:S01]  /*1ff0*/  UMOV UR9, UR41 ;  /* 0x0000002900097c82 */ /* 0x000fe20008000000 */
[----:B------:R4:W-:Y:S01]  /*2000*/  UTMALDG.3D.2CTA [UR32], [UR20], desc[UR46] ;  /* 0x00002e20140075b4 */ /* 0x0009e20008211000 */
[----:B------:R4:W-:Y:S01]  /*2010*/  UTMALDG.4D.2CTA [UR24], [UR18], desc[UR46] ;  /* 0x00002e18120075b4 */ /* 0x0009e20008219000 */
[----:B------:R4:W-:Y:S02]  /*2020*/  UTMALDG.4D.MULTICAST.2CTA [UR8], [UR16], UR7, desc[UR46] ;  /* 0x00002e08100073b4 */ /* 0x0009e40008219807 */
[----:B----4-:R-:W-:Y:S01]  /*2030*/  NOP ;  /* 0x0000000000007918 */ /* 0x010fe20000000000 */
.L_x_33:
[----:B------:R-:W-:Y:S05]  /*2040*/  BSYNC.RECONVERGENT B0 ;  /* 0x0000000000007941 */ /* 0x000fea0003800200 */
.L_x_32:
[----:B------:R-:W-:Y:S01]  /*2050*/  UIADD3 UR42, UPT, UPT, UR42, 0x80, URZ ;  /* 0x000000802a2a7890 */ /* 0x000fe2000fffe0ff */
[----:B------:R-:W-:Y:S01]  /*2060*/  UMOV UR4, UR14 ;  /* 0x0000000e00047c82 */ /* 0x000fe20008000000 */
[----:B------:R-:W-:Y:S01]  /*2070*/  UMOV UR20, UR45 ;  /* 0x0000002d00147c82 */ /* 0x000fe20008000000 */
[----:B------:R-:W-:Y:S09]  /*2080*/  BRA.U UP4, `(.L_x_34) ;  /* 0xfffffff904f07547 */ /* 0x000ff2000b83ffff */
.L_x_26:
[----:B------:R-:W-:Y:S01]  /*2090*/  ULEA UR4, UR14, UR5, 0x3 ;  /* 0x000000050e047291 */ /* 0x000fe2000f8e18ff */
[----:B-1----:R-:W-:Y:S01]  /*20a0*/  SHF.L.U32 R0, R12, 0x1f, RZ ;  /* 0x0000001f0c007819 */ /* 0x002fe200000006ff */
[----:B------:R-:W-:Y:S01]  /*20b0*/  @!P2 SYNCS.ARRIVE.TRANS64.A1T0 RZ, [UR5+0x128], RZ ;  /* 0x000128ffffffa9a7 */ /* 0x000fe20008100005 */
[----:B------:R-:W-:-:S06]  /*20c0*/  UISETP.GT.AND UP0, UPT, UR54, UR53, UPT ;  /* 0x000000353600728c */ /* 0x000fcc000bf04270 */
[----:B--23--:R1:W2:Y:S03]  /*20d0*/  SYNCS.PHASECHK.TRANS64.TRYWAIT P1, [UR4+0x70], R0 ;  /* 0x00007000ff0075a7 */ /* 0x00c2a60008021104 */
[----:B------:R-:W-:Y:S05]  /*20e0*/  BRA.U !UP0, `(.L_x_35) ;  /* 0x0000000508147547 */ /* 0x000fea000b800000 */
[----:B------:R-:W-:Y:S01]  /*20f0*/  UIADD3 UR15, UPT, UPT, UR56, UR20, URZ ;  /* 0x00000014380f7290 */ /* 0x000fe2000fffe0ff */
[----:B------:R-:W-:-:S11]  /*2100*/  UMOV UR6, UR14 ;  /* 0x0000000e00067c82 */ /* 0x000fd60008000000 */
.L_x_43:
[----:B------:R-:W-:Y:S01]  /*2110*/  ULEA UR7, UR6, UR5, 0x3 ;  /* 0x0000000506077291 */ /* 0x000fe2000f8e18ff */
[----:B--2---:R-:W-:Y:S01]  /*2120*/  @P4 MOV R2, 0x6800 ;  /* 0x0000680000024802 */ /* 0x004fe20000000f00 */
[----:B--23--:R-:W-:Y:S10]  /*2130*/  @P1 BRA `(.L_x_36) ;  /* 0x00000000000c1947 */ /* 0x00cff40003800000 */
[----:B------:R-:W-:-:S04]  /*2140*/  SHF.L.U32 R3, R12, 0x1f, RZ ;  /* 0x0000001f0c037819 */ /* 0x000fc800000006ff */
[----:B------:R-:W2:Y:S02]  /*2150*/  SYNCS.PHASECHK.TRANS64.TRYWAIT P0, [UR7+0x70], R3 ;  /* 0x00007003ff0075a7 */ /* 0x000ea40008001107 */
[----:B--2---:R-:W-:Y:S05]  /*2160*/  @!P0 BRA `(.L_x_37) ;  /* 0x0000008000c08947 */ /* 0x004fea0003800000 */
.L_x_36:
[----:B------:R2:W-:Y:S01]  /*2170*/  @P4 SYNCS.ARRIVE.TRANS64 RZ, [UR7], R2 ;  /* 0x00000002ffff49a7 */ /* 0x0005e20008000007 */
[----:B------:R-:W-:-:S04]  /*2180*/  ULOP3.LUT UR4, UR38, 0x2, URZ, 0xfc, !UPT ;  /* 0x0000000226047892 */ /* 0x000fc8000f8efcff */
[----:B------:R-:W-:-:S09]  /*2190*/  UISETP.NE.AND UP0, UPT, UR4, 0x2, UPT ;  /* 0x000000020400788c */ /* 0x000fd2000bf05270 */
[----:B------:R-:W-:Y:S05]  /*21a0*/  BRA.U UP0, `(.L_x_38) ;  /* 0x0000000100047547 */ /* 0x000fea000b800000 */
[----:B------:R-:W-:Y:S05]  /*21b0*/  BPT.TRAP 0x1 ;  /* 0x000000040000795c */ /* 0x000fea0000300000 */
.L_x_38:
[----:B------:R-:W-:Y:S04]  /*21c0*/  BSSY.RECONVERGENT B0, `(.L_x_39) ;  /* 0x0000003000007945 */ /* 0x000fe80003800200 */
[----:B------:R-:W-:Y:S05]  /*21d0*/  @!P3 BRA `(.L_x_40) ;  /* 0x000000000004b947 */ /* 0x000fea0003800000 */
[----:B------:R-:W-:Y:S05]  /*21e0*/  BPT.TRAP 0x1 ;  /* 0x000000040000795c */ /* 0x000fea0000300000 */
.L_x_40:
[----:B------:R-:W-:Y:S05]  /*21f0*/  BSYNC.RECONVERGENT B0 ;  /* 0x0000000000007941 */ /* 0x000fea0003800200 */
.L_x_39:
        /* <DEDUP_REMOVED lines=11> */
[----:B------:R-:W-:Y:S02]  /*22b0*/  ULEA UR40, UR6, UR5, 0xd ;  /* 0x0000000506287291 */ /* 0x000fe4000f8e68ff */
[----:B------:R-:W-:Y:S02]  /*22c0*/  UIADD3 UR22, UP3, UPT, UR30, 0x80, URZ ;  /* 0x000000801e167890 */ /* 0x000fe4000ff7e0ff */
[----:B------:R-:W-:Y:S02]  /*22d0*/  USHF.L.U32 UR16, UR6, 0x9, URZ ;  /* 0x0000000906107899 */ /* 0x000fe400080006ff */
[----:B------:R-:W-:Y:S02]  /*22e0*/  ULEA UR32, UR6, UR5, 0xc ;  /* 0x0000000506207291 */ /* 0x000fe4000f8e60ff */
[----:B------:R-:W-:Y:S02]  /*22f0*/  UIADD3 UR12, UP2, UPT, UR30, 0x180, URZ ;  /* 0x000001801e0c7890 */ /* 0x000fe4000ff5e0ff */
[----:B------:R-:W-:-:S02]  /*2300*/  UIADD3 UR28, UP1, UPT, UR30, 0x280, URZ ;  /* 0x000002801e1c7890 */ /* 0x000fc4000ff3e0ff */
[----:B------:R-:W-:Y:S02]  /*2310*/  UIADD3 UR24, UP0, UPT, UR30, 0x380, URZ ;  /* 0x000003801e187890 */ /* 0x000fe4000ff1e0ff */
[----:B------:R-:W-:Y:S02]  /*2320*/  USHF.L.U32 UR42, UR20, 0x7, URZ ;  /* 0x00000007142a7899 */ /* 0x000fe400080006ff */
[----:B------:R-:W-:Y:S02]  /*2330*/  ULOP3.LUT UR41, UR7, 0xfefffff8, URZ, 0xc0, !UPT ;  /* 0xfefffff807297892 */ /* 0x000fe4000f8ec0ff */
[----:B------:R-:W-:Y:S02]  /*2340*/  UIADD3.X UR23, UPT, UPT, URZ, UR31, URZ, UP3, !UPT ;  /* 0x0000001fff177290 */ /* 0x000fe40009ffe4ff */
[----:B------:R-:W-:Y:S02]  /*2350*/  UIADD3 UR40, UPT, UPT, UR40, 0x8400, URZ ;  /* 0x0000840028287890 */ /* 0x000fe4000fffe0ff */
[----:B------:R-:W-:-:S02]  /*2360*/  ULOP3.LUT UR8, UR16, UR37, URZ, 0xfc, !UPT ;  /* 0x0000002510087292 */ /* 0x000fc4000f8efcff */
[----:B------:R-:W-:Y:S02]  /*2370*/  UIADD3.X UR13, UPT, UPT, URZ, UR31, URZ, UP2, !UPT ;  /* 0x0000001fff0d7290 */ /* 0x000fe400097fe4ff */
[----:B------:R-:W-:Y:S02]  /*2380*/  UIADD3 UR32, UPT, UPT, UR32, 0x24400, URZ ;  /* 0x0002440020207890 */ /* 0x000fe4000fffe0ff */
[----:B------:R-:W-:Y:S02]  /*2390*/  UIADD3.X UR29, UPT, UPT, URZ, UR31, URZ, UP1, !UPT ;  /* 0x0000001fff1d7290 */ /* 0x000fe40008ffe4ff */
[----:B------:R-:W-:Y:S02]  /*23a0*/  UIADD3 UR16, UPT, UPT, UR5, 0x32400, UR16 ;  /* 0x0003240005107890 */ /* 0x000fe4000fffe010 */
[----:B------:R-:W-:Y:S02]  /*23b0*/  UIADD3 UR8, UPT, UPT, UR5, 0x34000, UR8 ;  /* 0x0003400005087890 */ /* 0x000fe4000fffe008 */
[----:B------:R-:W-:Y:S01]  /*23c0*/  UIADD3.X UR25, UPT, UPT, URZ, UR31, URZ, UP0, !UPT ;  /* 0x0000001fff197290 */ /* 0x000fe200087fe4ff */
[----:B------:R-:W-:Y:S01]  /*23d0*/  UMOV UR46, 0x0 ;  /* 0x00000000002e7882 */ /* 0x000fe20000000000 */
[----:B------:R-:W-:Y:S01]  /*23e0*/  UMOV UR47, 0x10000000 ;  /* 0x10000000002f7882 */ /* 0x000fe20000000000 */
[----:B------:R-:W-:Y:S01]  /*23f0*/  UMOV UR36, UR44 ;  /* 0x0000002c00247c82 */ /* 0x000fe20008000000 */
[----:B------:R-:W-:Y:S01]  /*2400*/  UMOV UR33, UR41 ;  /* 0x0000002900217c82 */ /* 0x000fe20008000000 */
[----:B------:R-:W-:Y:S01]  /*2410*/  UMOV UR34, UR42 ;  /* 0x0000002a00227c82 */ /* 0x000fe20008000000 */
[----:B------:R-:W-:Y:S01]  /*2420*/  UTMALDG.3D.2CTA [UR40], [UR22], desc[UR46] ;  /* 0x00002e28160075b4 */ /* 0x000fe20008211000 */
[----:B------:R-:W-:Y:S01]  /*2430*/  UMOV UR18, URZ ;  /* 0x000000ff00127c82 */ /* 0x000fe20008000000 */
[----:B------:R-:W-:Y:S01]  /*2440*/  UMOV UR19, UR27 ;  /* 0x0000001b00137c82 */ /* 0x000fe20008000000 */
[----:B------:R-:W-:Y:S01]  /*2450*/  UMOV UR21, UR44 ;  /* 0x0000002c00157c82 */ /* 0x000fe20008000000 */
[----:B------:R-:W-:Y:S01]  /*2460*/  UMOV UR17, UR41 ;  /* 0x0000002900117c82 */ /* 0x000fe20008000000 */
[----:B------:R-:W-:Y:S01]  /*2470*/  UMOV UR4, 0x30000 ;  /* 0x0003000000047882 */ /* 0x000fe20000000000 */
[----:B------:R-:W-:Y:S01]  /*2480*/  UMOV UR9, UR41 ;  /* 0x0000002900097c82 */ /* 0x000fe20008000000 */
[----:B------:R4:W-:Y:S01]  /*2490*/  UTMALDG.3D.2CTA [UR32], [UR12], desc[UR46] ;  /* 0x00002e200c0075b4 */ /* 0x0009e20008211000 */
[----:B------:R1:W-:Y:S01]  /*24a0*/  UTMALDG.4D.2CTA [UR16], [UR28], desc[UR46] ;  /* 0x00002e101c0075b4 */ /* 0x0003e20008219000 */
[----:B----4-:R-:W-:Y:S01]  /*24b0*/  UMOV UR12, UR20 ;  /* 0x00000014000c7c82 */ /* 0x010fe20008000000 */
[----:B------:R-:W-:-:S02]  /*24c0*/  UMOV UR13, UR44 ;  /* 0x0000002c000d7c82 */ /* 0x000fc40008000000 */
[----:B------:R1:W-:Y:S02]  /*24d0*/  UTMALDG.4D.MULTICAST.2CTA [UR8], [UR24], UR4, desc[UR46] ;  /* 0x00002e08180073b4 */ /* 0x0003e40008219804 */
[----:B-1----:R-:W-:Y:S01]  /*24e0*/  NOP ;  /* 0x0000000000007918 */ /* 0x002fe20000000000 */
.L_x_42:
[----:B------:R-:W-:Y:S05]  /*24f0*/  BSYNC.RECONVERGENT B0 ;  /* 0x0000000000007941 */ /* 0x000fea0003800200 */
.L_x_41:
[----:B------:R-:W-:Y:S01]  /*2500*/  UIADD3 UR20, UPT, UPT, UR20, 0x1, URZ ;  /* 0x0000000114147890 */ /* 0x000fe2000fffe0ff */
[----:B------:R-:W-:-:S03]  /*2510*/  UMOV UR6, UR14 ;  /* 0x0000000e00067c82 */ /* 0x000fc60008000000 */
[----:B------:R-:W-:-:S09]  /*2520*/  UISETP.NE.AND UP0, UPT, UR20, UR15, UPT ;  /* 0x0000000f1400728c */ /* 0x000fd2000bf05270 */
[----:B------:R-:W-:Y:S05]  /*2530*/  BRA.U UP0, `(.L_x_43) ;  /* 0xfffffff900f47547 */ /* 0x000fea000b83ffff */
.L_x_35:
[C---:B------:R-:W-:Y:S01]  /*2540*/  LEA R3, R11.reuse, UR5, 0x3 ;  /* 0x000000050b037c11 */ /* 0x040fe2000f8e18ff */
[----:B------:R-:W-:Y:S01]  /*2550*/  NOP ;  /* 0x0000000000007918 */ /* 0x000fe20000000000 */
[----:B-1----:R-:W-:Y:S02]  /*2560*/  SHF.L.U32 R0, R10, 0x1f, RZ ;  /* 0x0000001f0a007819 */ /* 0x002fe400000006ff */
[----:B------:R-:W-:Y:S02]  /*2570*/  LEA R5, R11, UR5, 0x4 ;  /* 0x000000050b057c11 */ /* 0x000fe4000f8e20ff */
[----:B------:R-:W1:Y:S02]  /*2580*/  SYNCS.PHASECHK.TRANS64.TRYWAIT P0, [R3+URZ+0x130], R0 ;  /* 0x00013000030075a7 */ /* 0x000e6400080011ff */
[----:B-1----:R-:W-:Y:S05]  /*2590*/  @!P0 BRA `(.L_x_44) ;  /* 0x0000007c00cc8947 */ /* 0x002fea0003800000 */
.L_x_165:
[----:B------:R-:W4:Y:S01]  /*25a0*/  LDS.128 R4, [R5+0x1a0] ;  /* 0x0001a00005047984 */ /* 0x000f220000000c00 */
[----:B------:R-:W-:Y:S01]  /*25b0*/  UISETP.GE.AND UP0, UPT, UR39, 0x1, UPT ;  /* 0x000000012700788c */ /* 0x000fe2000bf06270 */
[----:B------:R-:W-:Y:S01]  /*25c0*/  @!PT LDS RZ, [RZ] ;  /* 0x00000000fffff984 */ /* 0x000fe20000000800 */
[----:B------:R-:W-:Y:S01]  /*25d0*/  @!PT LDS RZ, [RZ] ;  /* 0x00000000fffff984 */ /* 0x000fe20000000800 */
[----:B------:R-:W-:Y:S01]  /*25e0*/  @!PT LDS RZ, [RZ] ;  /* 0x00000000fffff984 */ /* 0x000fe20000000800 */
[----:B------:R-:W-:Y:S01]  /*25f0*/  @!PT LDS RZ, [RZ] ;  /* 0x00000000fffff984 */ /* 0x000fe20000000800 */
[----:B------:R1:W-:Y:S06]  /*2600*/  MEMBAR.ALL.CTA ;  /* 0x0000000000007992 */ /* 0x0003ec0000008000 */
[----:B-1----:R-:W1:Y:S01]  /*2610*/  FENCE.VIEW.ASYNC.S ;  /* 0x00000000000073c6 */ /* 0x002e620000000000 */
[----:B----4-:R-:W-:-:S13]  /*2620*/  LOP3.LUT P0, RZ, R6, 0x1, RZ, 0xc0, !PT ;  /* 0x0000000106ff7812 */ /* 0x010fda000780c0ff */
[----:B-1----:R-:W-:Y:S01]  /*2630*/  VOTEU.ANY UP1, P0 ;  /* 0x0000000000ff7886 */ /* 0x002fe20000020100 */
[----:B------:R-:W-:-:S13]  /*2640*/  PLOP3.LUT P0, PT, PT, PT, UP1, 0x80, 0x8 ;  /* 0x000000000008781c */ /* 0x000fda0003f0f018 */
[----:B------:R-:W-:Y:S02]  /*2650*/  @P0 LOP3.LUT R0, R5, 0xffff, RZ, 0xc0, !PT ;  /* 0x0000ffff05000812 */ /* 0x000fe400078ec0ff */
[----:B--2---:R-:W-:Y:S02]  /*2660*/  @P0 MOV R2, R4 ;  /* 0x0000000400020202 */ /* 0x004fe40000000f00 */
[----:B------:R-:W-:Y:S01]  /*2670*/  @P0 R2UR UR6, R0 ;  /* 0x00000000000602ca */ /* 0x000fe200000e0000 */
[----:B------:R-:W-:Y:S01]  /*2680*/  VIADD R0, R3, 0x140 ;  /* 0x0000014003007836 */ /* 0x000fe20000000000 */
[----:B------:R-:W-:Y:S02]  /*2690*/  @P0 SHF.R.U32.HI R4, RZ, 0x10, R5 ;  /* 0x00000010ff040819 */ /* 0x000fe40000011605 */
[----:B------:R-:W-:Y:S02]  /*26a0*/  @P0 R2UR UR7, R2 ;  /* 0x00000000020702ca */ /* 0x000fe400000e0000 */
[----:B------:R-:W-:-:S02]  /*26b0*/  PRMT R0, RZ, 0x654, R0 ;  /* 0x00000654ff007816 */ /* 0x000fc40000000000 */
[----:B------:R-:W-:Y:S02]  /*26c0*/  @P0 R2UR UR4, R4 ;  /* 0x00000000040402ca */ /* 0x000fe400000e0000 */
[----:B------:R1:W-:Y:S03]  /*26d0*/  SYNCS.ARRIVE.TRANS64.RED.A1T0 RZ, [R0+URZ], RZ ;  /* 0x000000ff00ff79a7 */ /* 0x0003e600081004ff */
[----:B------:R-:W-:-:S04]  /*26e0*/  @UP1 UMOV UR48, UR6 ;  /* 0x0000000600301c82 */ /* 0x000fc80008000000 */
[----:B------:R-:W-:-:S04]  /*26f0*/  @UP1 UMOV UR49, UR7 ;  /* 0x0000000700311c82 */ /* 0x000fc80008000000 */
[----:B------:R-:W-:Y:S01]  /*2700*/  @UP1 UMOV UR44, UR4 ;  /* 0x00000004002c1c82 */ /* 0x000fe20008000000 */
[----:B------:R-:W-:Y:S05]  /*2710*/  BRA.U !UP0, `(.L_x_45) ;  /* 0x0000000108d47547 */ /* 0x000fea000b800000 */
[----:B------:R-:W2:Y:S01]  /*2720*/  LDCU.128 UR16, c[0x0][0xf10] ;  /* 0x0001e200ff1077ac */ /* 0x000ea20008000c00 */
[----:B------:R-:W4:Y:S01]  /*2730*/  LDCU UR11, c[0x0][0xf20] ;  /* 0x0001e400ff0b77ac */ /* 0x000f220008000800 */
[----:B------:R-:W3:Y:S01]  /*2740*/  LDCU UR24, c[0x0][0xf0c] ;  /* 0x0001e180ff1877ac */ /* 0x000ee20008000800 */
[----:B------:R-:W1:Y:S01]  /*2750*/  LDCU.64 UR8, c[0x0][0xf28] ;  /* 0x0001e500ff0877ac */ /* 0x000e620008000a00 */
[----:B------:R-:W-:Y:S02]  /*2760*/  UISETP.NE.AND UP3, UPT, UR39, 0x1, UPT ;  /* 0x000000012700788c */ /* 0x000fe4000bf65270 */
[----:B--2---:R-:W-:Y:S02]  /*2770*/  UIMAD.WIDE.U32 UR12, UR50, UR19, URZ ;  /* 0x00000013320c72a5 */ /* 0x004fe4000f8e00ff */
[----:B------:R-:W-:Y:S02]  /*2780*/  UIMAD.WIDE.U32 UR6, UR51, UR16, URZ ;  /* 0x00000010330672a5 */ /* 0x000fe4000f8e00ff */
[----:B------:R-:W-:-:S02]  /*2790*/  UISETP.NE.AND UP0, UPT, UR18, 0x1, UPT ;  /* 0x000000011200788c */ /* 0x000fc4000bf05270 */
[----:B------:R-:W-:Y:S01]  /*27a0*/  UIMAD.WIDE.U32 UR22, UR48, UR19, URZ ;  /* 0x00000013301672a5 */ /* 0x000fe2000f8e00ff */
[----:B------:R-:W-:Y:S02]  /*27b0*/  UMOV UR12, UR13 ;  /* 0x0000000d000c7c82 */ /* 0x000fe40008000000 */
[----:B------:R-:W-:Y:S01]  /*27c0*/  UMOV UR6, UR7 ;  /* 0x0000000700067c82 */ /* 0x000fe20008000000 */
[----:B----4-:R-:W-:Y:S02]  /*27d0*/  USHF.R.U32.HI UR12, URZ, UR11, UR12 ;  /* 0x0000000bff0c7299 */ /* 0x010fe4000801160c */
[----:B------:R-:W-:Y:S02]  /*27e0*/  USHF.R.U32.HI UR7, URZ, UR17, UR6 ;  /* 0x00000011ff077299 */ /* 0x000fe40008011606 */
[----:B---3--:R-:W-:Y:S02]  /*27f0*/  UISETP.NE.AND UP2, UPT, UR24, 0x1, UPT ;  /* 0x000000011800788c */ /* 0x008fe4000bf45270 */
[----:B------:R-:W-:-:S02]  /*2800*/  USEL UR6, UR50, UR12, !UP0 ;  /* 0x0000000c32067287 */ /* 0x000fc4000c000000 */
[----:B------:R-:W-:Y:S02]  /*2810*/  USEL UR7, UR51, UR7, !UP2 ;  /* 0x0000000733077287 */ /* 0x000fe4000d000000 */
[----:B-1----:R-:W-:Y:S01]  /*2820*/  UIMAD.WIDE.U32 UR12, UR6, UR8, URZ ;  /* 0x00000008060c72a5 */ /* 0x002fe2000f8e00ff */
[----:B------:R-:W-:Y:S01]  /*2830*/  UMOV UR4, UR23 ;  /* 0x0000001700047c82 */ /* 0x000fe20008000000 */
[----:B------:R-:W-:Y:S02]  /*2840*/  UIMAD.WIDE.U32 UR20, UR49, UR16, URZ ;  /* 0x00000010311472a5 */ /* 0x000fe4000f8e00ff */
[----:B------:R-:W-:-:S03]  /*2850*/  UIMAD.WIDE.U32 UR22, UR7, UR8, URZ ;  /* 0x00000008071672a5 */ /* 0x000fc6000f8e00ff */
[----:B------:R-:W-:Y:S01]  /*2860*/  UMOV UR12, UR13 ;  /* 0x0000000d000c7c82 */ /* 0x000fe20008000000 */
[----:B------:R-:W-:Y:S02]  /*2870*/  USHF.R.U32.HI UR4, URZ, UR11, UR4 ;  /* 0x0000000bff047299 */ /* 0x000fe40008011604 */
[----:B------:R-:W-:Y:S01]  /*2880*/  @UP3 USHF.R.U32.HI UR6, URZ, UR9, UR12 ;  /* 0x00000009ff063299 */ /* 0x000fe2000801160c */
[----:B------:R-:W-:Y:S01]  /*2890*/  UMOV UR20, UR21 ;  /* 0x0000001500147c82 */ /* 0x000fe20008000000 */
[----:B------:R-:W-:Y:S01]  /*28a0*/  UMOV UR22, UR23 ;  /* 0x0000001700167c82 */ /* 0x000fe20008000000 */
[----:B------:R-:W-:Y:S02]  /*28b0*/  USHF.R.U32.HI UR17, URZ, UR17, UR20 ;  /* 0x00000011ff117299 */ /* 0x000fe40008011614 */
[----:B------:R-:W-:Y:S02]  /*28c0*/  USEL UR4, UR48, UR4, !UP0 ;  /* 0x0000000430047287 */ /* 0x000fe4000c000000 */
[----:B------:R-:W-:-:S02]  /*28d0*/  @UP3 USHF.R.U32.HI UR7, URZ, UR9, UR22 ;  /* 0x00000009ff073299 */ /* 0x000fc40008011616 */
[----:B------:R-:W-:Y:S02]  /*28e0*/  UIMAD UR11, UR39, UR6, URZ ;  /* 0x00000006270b72a4 */ /* 0x000fe4000f8e02ff */
[----:B------:R-:W-:Y:S02]  /*28f0*/  USEL UR6, UR49, UR17, !UP2 ;  /* 0x0000001131067287 */ /* 0x000fe4000d000000 */
[----:B------:R-:W-:Y:S02]  /*2900*/  UIMAD UR12, UR39, UR7, URZ ;  /* 0x00000007270c72a4 */ /* 0x000fe4000f8e02ff */
[----:B------:R-:W-:Y:S02]  /*2910*/  UISETP.GE.AND UP0, UPT, UR4, UR11, UPT ;  /* 0x0000000b0400728c */ /* 0x000fe4000bf06270 */
[----:B------:R-:W-:Y:S02]  /*2920*/  UIMAD.WIDE.U32 UR16, UR4, UR8, URZ ;  /* 0x00000008041072a5 */ /* 0x000fe4000f8e00ff */
[----:B------:R-:W-:-:S02]  /*2930*/  UISETP.GE.OR UP0, UPT, UR6, UR12, UP0 ;  /* 0x0000000c0600728c */ /* 0x000fc40008706670 */
[----:B------:R-:W-:Y:S02]  /*2940*/  UIMAD.WIDE.U32 UR12, UR6, UR8, URZ ;  /* 0x00000008060c72a5 */ /* 0x000fe4000f8e00ff */
[----:B------:R-:W-:Y:S01]  /*2950*/  UIADD3 UR15, UPT, UPT, -UR4, URZ, URZ ;  /* 0x000000ff040f7290 */ /* 0x000fe2000fffe1ff */
[----:B------:R-:W-:Y:S01]  /*2960*/  UMOV UR11, UR17 ;  /* 0x00000011000b7c82 */ /* 0x000fe20008000000 */
[----:B------:R-:W-:Y:S02]  /*2970*/  UIADD3 UR12, UPT, UPT, -UR6, URZ, URZ ;  /* 0x000000ff060c7290 */ /* 0x000fe4000fffe1ff */
[----:B------:R-:W-:-:S03]  /*2980*/  USHF.R.U32.HI UR11, URZ, UR9, UR11 ;  /* 0x00000009ff0b7299 */ /* 0x000fc6000801160b */
[----:B------:R-:W-:Y:S01]  /*2990*/  @!UP0 UMOV UR8, UR13 ;  /* 0x0000000d00088c82 */ /* 0x000fe20008000000 */
[----:B------:R-:W-:Y:S02]  /*29a0*/  UIMAD UR15, UR18, UR15, UR48 ;  /* 0x0000000f120f72a4 */ /* 0x000fe4000f8e0230 */
[----:B------:R-:W-:Y:S02]  /*29b0*/  USEL UR11, UR4, UR11, !UP3 ;  /* 0x0000000b040b7287 */ /* 0x000fe4000d800000 */
[----:B------:R-:W-:Y:S02]  /*29c0*/  @!UP0 USHF.R.U32.HI UR8, URZ, UR9, UR8 ;  /* 0x00000009ff088299 */ /* 0x000fe40008011608 */
[----:B------:R-:W-:Y:S02]  /*29d0*/  UIADD3 UR9, UPT, UPT, -UR11, URZ, URZ ;  /* 0x000000ff0b097290 */ /* 0x000fe4000fffe1ff */
[----:B------:R-:W-:Y:S02]  /*29e0*/  @!UP0 USEL UR8, UR6, UR8, !UP3 ;  /* 0x0000000806088287 */ /* 0x000fe4000d800000 */
[----:B------:R-:W-:-:S02]  /*29f0*/  UIMAD UR9, UR39, UR9, UR4 ;  /* 0x00000009270972a4 */ /* 0x000fc4000f8e0204 */
[----:B------:R-:W-:Y:S02]  /*2a00*/  @!UP0 UIADD3 UR11, UPT, UPT, UR11, -UR8, URZ ;  /* 0x800000080b0b8290 */ /* 0x000fe4000fffe0ff */
[----:B------:R-:W-:Y:S02]  /*2a10*/  @!UP0 UIMAD UR8, UR9, UR7, UR8 ;  /* 0x00000007090882a4 */ /* 0x000fe4000f8e0208 */
[----:B------:R-:W-:Y:S02]  /*2a20*/  @!UP0 UIMAD UR4, UR39, UR11, UR6 ;  /* 0x0000000b270482a4 */ /* 0x000fe4000f8e0206 */
[----:B------:R-:W-:Y:S02]  /*2a30*/  UIMAD UR7, UR24, UR12, UR49 ;  /* 0x0000000c180772a4 */ /* 0x000fe4000f8e0231 */
[----:B------:R-:W-:Y:S01]  /*2a40*/  UIMAD UR48, UR4, UR18, UR15 ;  /* 0x00000012043072a4 */ /* 0x000fe2000f8e020f */
[----:B------:R-:W-:Y:S02]  /*2a50*/  @!UP0 UMOV UR6, UR8 ;  /* 0x0000000800068c82 */ /* 0x000fe40008000000 */
[----:B------:R-:W-:-:S12]  /*2a60*/  UIMAD UR49, UR6, UR24, UR7 ;  /* 0x00000018063172a4 */ /* 0x000fd8000f8e0207 */
.L_x_45:
[----:B------:R-:W2:Y:S02]  /*2a70*/  LDCU UR4, c[0x0][0xf30] ;  /* 0x0001e600ff0477ac */ /* 0x000ea40008000800 */
[----:B--2---:R-:W-:-:S09]  /*2a80*/  UISETP.NE.AND UP0, UPT, UR4, 0x1, UPT ;  /* 0x000000010400788c */ /* 0x004fd2000bf05270 */
[----:B------:R-:W-:Y:S05]  /*2a90*/  BRA.U UP0, `(.L_x_46) ;  /* 0x0000000100447547 */ /* 0x000fea000b800000 */
[----:B------:R-:W2:Y:S01]  /*2aa0*/  LDCU.128 UR16, c[0x0][0xf10] ;  /* 0x0001e200ff1077ac */ /* 0x000ea20008000c00 */
[----:B------:R-:W4:Y:S01]  /*2ab0*/  LDCU UR11, c[0x0][0xf0c] ;  /* 0x0001e180ff0b77ac */ /* 0x000f220008000800 */
[----:B------:R-:W1:Y:S01]  /*2ac0*/  LDCU UR12, c[0x0][0xf20] ;  /* 0x0001e400ff0c77ac */ /* 0x000e620008000800 */
[----:B--2---:R-:W-:Y:S02]  /*2ad0*/  UIMAD.WIDE.U32 UR8, UR49, UR16, URZ ;  /* 0x00000010310872a5 */ /* 0x004fe4000f8e00ff */
[----:B------:R-:W-:Y:S02]  /*2ae0*/  UIMAD.WIDE.U32 UR6, UR48, UR19, URZ ;  /* 0x00000013300672a5 */ /* 0x000fe4000f8e00ff */
[----:B----4-:R-:W-:Y:S02]  /*2af0*/  UISETP.NE.AND UP2, UPT, UR11, 0x1, UPT ;  /* 0x000000010b00788c */ /* 0x010fe4000bf45270 */
[----:B------:R-:W-:Y:S01]  /*2b00*/  UISETP.NE.AND UP0, UPT, UR18, 0x1, UPT ;  /* 0x000000011200788c */ /* 0x000fe2000bf05270 */
[----:B------:R-:W-:-:S02]  /*2b10*/  UMOV UR8, UR9 ;  /* 0x0000000900087c82 */ /* 0x000fc40008000000 */
[----:B------:R-:W-:Y:S01]  /*2b20*/  UMOV UR4, UR7 ;  /* 0x0000000700047c82 */ /* 0x000fe20008000000 */
[----:B------:R-:W-:Y:S02]  /*2b30*/  USHF.R.U32.HI UR17, URZ, UR17, UR8 ;  /* 0x00000011ff117299 */ /* 0x000fe40008011608 */
[----:B-1----:R-:W-:Y:S02]  /*2b40*/  USHF.R.U32.HI UR4, URZ, UR12, UR4 ;  /* 0x0000000cff047299 */ /* 0x002fe40008011604 */
[----:B------:R-:W-:Y:S02]  /*2b50*/  USEL UR6, UR49, UR17, !UP2 ;  /* 0x0000001131067287 */ /* 0x000fe4000d000000 */
[----:B------:R-:W-:-:S04]  /*2b60*/  USEL UR4, UR48, UR4, !UP0 ;  /* 0x0000000430047287 */ /* 0x000fc8000c000000 */
[----:B------:R-:W-:Y:S02]  /*2b70*/  UIADD3 UR7, UPT, UPT, UR6, -UR4, URZ ;  /* 0x8000000406077290 */ /* 0x000fe4000fffe0ff */
[----:B------:R-:W-:Y:S02]  /*2b80*/  UIADD3 UR4, UPT, UPT, -UR6, UR4, URZ ;  /* 0x0000000406047290 */ /* 0x000fe4000fffe1ff */
[----:B------:R-:W-:Y:S02]  /*2b90*/  UIMAD UR48, UR7, UR18, UR48 ;  /* 0x00000012073072a4 */ /* 0x000fe4000f8e0230 */
[----:B------:R-:W-:-:S12]  /*2ba0*/  UIMAD UR49, UR4, UR11, UR49 ;  /* 0x0000000b043172a4 */ /* 0x000fd8000f8e0231 */
.L_x_46:
[----:B------:R-:W-:Y:S01]  /*2bb0*/  VIADD R11, R11, 0x1 ;  /* 0x000000010b0b7836 */ /* 0x000fe20000000000 */
[----:B------:R-:W-:Y:S01]  /*2bc0*/  R2UR UR4, R82 ;  /* 0x00000000520472ca */ /* 0x000fe200000e0000 */
[----:B------:R-:W-:Y:S01]  /*2bd0*/  UIADD3 UR20, UPT, UPT, UR49, UR63, URZ ;  /* 0x0000003f31147290 */ /* 0x000fe2000fffe0ff */
[----:B------:R-:W-:Y:S02]  /*2be0*/  PLOP3.LUT P2, PT, PT, PT, PT, 0x80, 0x8 ;  /* 0x000000000008781c */ /* 0x000fe40003f4f070 */
[----:B------:R-:W-:-:S04]  /*2bf0*/  ISETP.NE.AND P0, PT, R11, 0x2, PT ;  /* 0x000000020b00780c */ /* 0x000fc80003f05270 */
[----:B------:R-:W-:Y:S02]  /*2c00*/  SEL R3, RZ, 0x1, P0 ;  /* 0x00000001ff037807 */ /* 0x000fe40000000000 */
[----:B------:R-:W-:Y:S02]  /*2c10*/  SEL R11, R11, RZ, P0 ;  /* 0x000000ff0b0b7207 */ /* 0x000fe40000000000 */
[----:B------:R-:W-:Y:S01]  /*2c20*/  LOP3.LUT R10, R10, R3, RZ, 0x3c, !PT ;  /* 0x000000030a0a7212 */ /* 0x000fe200078e3cff */
[----:B------:R-:W-:Y:S01]  /*2c30*/  UIADD3 UR11, UPT, UPT, UR48, UR4, URZ ;  /* 0x00000004300b7290 */ /* 0x000fe2000fffe0ff */
[----:B------:R-:W-:Y:S11]  /*2c40*/  BRA.U UP1, `(.L_x_47) ;  /* 0xffffffed01707547 */ /* 0x000ff6000b83ffff */
[----:B------:R-:W-:Y:S01]  /*2c50*/  UIADD3 UR7, UPT, UPT, UR5, 0x70, URZ ;  /* 0x0000007005077890 */ /* 0x000fe2000fffe0ff */
[----:B------:R-:W-:-:S03]  /*2c60*/  SHF.L.U32 R3, R12, 0x1f, RZ ;  /* 0x0000001f0c037819 */ /* 0x000fc600000006ff */
[----:B------:R-:W-:-:S09]  /*2c70*/  ULEA UR4, UR14, UR7, 0x3 ;  /* 0x000000070e047291 */ /* 0x000fd2000f8e18ff */
[----:B------:R-:W2:Y:S02]  /*2c80*/  SYNCS.PHASECHK.TRANS64.TRYWAIT P0, [UR4], R3 ;  /* 0x00000003ff0075a7 */ /* 0x000ea40008001104 */
[----:B--2---:R-:W-:Y:S05]  /*2c90*/  @!P0 BRA `(.L_x_48) ;  /* 0x0000007800208947 */ /* 0x004fea0003800000 */
.L_x_167:
[----:B------:R-:W-:-:S04]  /*2ca0*/  UIADD3 UR4, UPT, UPT, UR14, 0x1, URZ ;  /* 0x000000010e047890 */ /* 0x000fc8000fffe0ff */
[----:B------:R-:W-:-:S04]  /*2cb0*/  UISETP.NE.AND UP0, UPT, UR4, 0xe, UPT ;  /* 0x0000000e0400788c */ /* 0x000fc8000bf05270 */
[----:B------:R-:W-:Y:S02]  /*2cc0*/  USEL UR6, URZ, 0x1, UP0 ;  /* 0x00000001ff067887 */ /* 0x000fe40008000000 */
[----:B------:R-:W-:-:S04]  /*2cd0*/  USEL UR4, UR4, URZ, UP0 ;  /* 0x000000ff04047287 */ /* 0x000fc80008000000 */
[----:B------:R-:W-:Y:S01]  /*2ce0*/  ULEA UR5, UR4, UR7, 0x3 ;  /* 0x0000000704057291 */ /* 0x000fe2000f8e18ff */
[----:B------:R-:W-:-:S04]  /*2cf0*/  LOP3.LUT R2, R12, UR6, RZ, 0x3c, !PT ;  /* 0x000000060c027c12 */ /* 0x000fc8000f8e3cff */
[----:B-1----:R-:W-:-:S04]  /*2d00*/  SHF.L.U32 R3, R2, 0x1f, RZ ;  /* 0x0000001f02037819 */ /* 0x002fc800000006ff */
[----:B------:R-:W1:Y:S02]  /*2d10*/  SYNCS.PHASECHK.TRANS64.TRYWAIT P0, [UR5], R3 ;  /* 0x00000003ff0075a7 */ /* 0x000e640008001105 */
[----:B-1----:R-:W-:Y:S05]  /*2d20*/  @!P0 BRA `(.L_x_49) ;  /* 0x0000007800148947 */ /* 0x002fea0003800000 */
.L_x_169:
        /* <DEDUP_REMOVED lines=9> */
.L_x_171:
        /* <DEDUP_REMOVED lines=9> */
.L_x_173:
        /* <DEDUP_REMOVED lines=9> */
.L_x_175:
        /* <DEDUP_REMOVED lines=9> */
.L_x_177:
        /* <DEDUP_REMOVED lines=9> */
.L_x_179:
        /* <DEDUP_REMOVED lines=9> */
.L_x_181:
        /* <DEDUP_REMOVED lines=9> */
.L_x_183:
        /* <DEDUP_REMOVED lines=9> */
.L_x_185:
        /* <DEDUP_REMOVED lines=9> */
.L_x_187:
        /* <DEDUP_REMOVED lines=9> */
.L_x_189:
        /* <DEDUP_REMOVED lines=9> */
.L_x_191:
[----:B------:R-:W-:-:S04]  /*3360*/  UIADD3 UR4, UPT, UPT, UR4, 0x1, URZ ;  /* 0x0000000104047890 */ /* 0x000fc8000fffe0ff */
[----:B------:R-:W-:-:S04]  /*3370*/  UISETP.NE.AND UP0, UPT, UR4, 0xe, UPT ;  /* 0x0000000e0400788c */ /* 0x000fc8000bf05270 */
[----:B------:R-:W-:Y:S02]  /*3380*/  USEL UR5, URZ, 0x1, UP0 ;  /* 0x00000001ff057887 */ /* 0x000fe40008000000 */
[----:B------:R-:W-:-:S04]  /*3390*/  USEL UR4, UR4, URZ, UP0 ;  /* 0x000000ff04047287 */ /* 0x000fc80008000000 */
[----:B------:R-:W-:Y:S01]  /*33a0*/  ULEA UR4, UR4, UR7, 0x3 ;  /* 0x0000000704047291 */ /* 0x000fe2000f8e18ff */
[----:B-1----:R-:W-:-:S04]  /*33b0*/  LOP3.LUT R3, R2, UR5, RZ, 0x3c, !PT ;  /* 0x0000000502037c12 */ /* 0x002fc8000f8e3cff */
[----:B------:R-:W-:Y:S01]  /*33c0*/  SHF.L.U32 R3, R3, 0x1f, RZ ;  /* 0x0000001f03037819 */ /* 0x000fe200000006ff */
[----:B------:R-:W-:-:S07]  /*33d0*/  IMAD.U32 R0, RZ, RZ, UR4 ;  /* 0x00000004ff007e24 */ /* 0x000fce000f8e00ff */
.L_x_61:
[----:B-1----:R1:W2:Y:S02]  /*33e0*/  SYNCS.PHASECHK.TRANS64.TRYWAIT P0, [R0+URZ], R3 ;  /* 0x00000003000075a7 */ /* 0x0022a400080011ff */
[----:B--2---:R-:W-:Y:S05]  /*33f0*/  @!P0 NANOSLEEP.SYNCS 0x989680 ;  /* 0x009896800000895d */ /* 0x004fea0003900000 */
[----:B------:R-:W2:Y:S02]  /*3400*/  @!P0 SYNCS.PHASECHK.TRANS64 P0, [R0+URZ], R3 ;  /* 0x00000003000085a7 */ /* 0x000ea400080010ff */
[----:B--2---:R-:W-:Y:S05]  /*3410*/  @P0 EXIT ;  /* 0x000000000000094d */ /* 0x004fea0003800000 */
[----:B------:R-:W-:Y:S05]  /*3420*/  BRA `(.L_x_61) ;  /* 0xfffffffc00ec7947 */ /* 0x000fea000383ffff */
.L_x_23:
[----:B------:R-:W-:-:S04]  /*3430*/  UISETP.NE.AND UP0, UPT, UR52, URZ, UPT ;  /* 0x000000ff3400728c */ /* 0x000fc8000bf05270 */
[----:B------:R-:W-:-:S09]  /*3440*/  UISETP.NE.OR UP0, UPT, UR21, 0x1, UP0 ;  /* 0x000000011500788c */ /* 0x000fd20008705670 */
[----:B------:R-:W-:Y:S05]  /*3450*/  BRA.U UP0, `(.L_x_62) ;  /* 0x0000000500487547 */ /* 0x000fea000b800000 */
[----:B------:R-:W-:Y:S01]  /*3460*/  ISETP.GE.U32.AND P2, PT, R0, 0x2, PT ;  /* 0x000000020000780c */ /* 0x000fe20003f46070 */
[----:B------:R-:W-:Y:S01]  /*3470*/  IMAD.MOV.U32 R12, RZ, RZ, 0x1 ;  /* 0x00000001ff0c7424 */ /* 0x000fe200078e00ff */
[----:B------:R-:W-:Y:S02]  /*3480*/  CS2R R10, SRZ ;  /* 0x00000000000a7805 */ /* 0x000fe4000001ff00 */
[----:B------:R-:W-:Y:S01]  /*3490*/  CS2R R8, SRZ ;  /* 0x0000000000087805 */ /* 0x000fe2000001ff00 */
[----:B------:R-:W-:Y:S01]  /*34a0*/  UMOV UR6, 0x400 ;  /* 0x0000040000067882 */ /* 0x000fe20000000000 */
[----:B------:R-:W-:Y:S01]  /*34b0*/  UMOV UR5, URZ ;  /* 0x000000ff00057c82 */ /* 0x000fe20008000000 */
[----:B------:R-:W-:-:S12]  /*34c0*/  ULEA UR6, UR52, UR6, 0x18 ;  /* 0x0000000634067291 */ /* 0x000fd8000f8ec0ff */
.L_x_66:
[----:B------:R-:W-:Y:S02]  /*34d0*/  LEA R2, R8, UR6, 0x3 ;  /* 0x0000000608027c11 */ /* 0x000fe4000f8e18ff */
[----:B------:R-:W-:-:S03]  /*34e0*/  SHF.L.U32 R5, R9, 0x1f, RZ ;  /* 0x0000001f09057819 */ /* 0x000fc600000006ff */
[----:B------:R-:W-:Y:S01]  /*34f0*/  VIADD R4, R2, 0x180 ;  /* 0x0000018002047836 */ /* 0x000fe20000000000 */
[----:B------:R-:W1:Y:S02]  /*3500*/  SYNCS.PHASECHK.TRANS64.TRYWAIT P0, [R2+URZ+0x170], R5 ;  /* 0x00017005020075a7 */ /* 0x000e6400080011ff */
[----:B-1----:R-:W-:Y:S05]  /*3510*/  @!P0 BRA `(.L_x_63) ;  /* 0x0000007400388947 */ /* 0x002fea0003800000 */
.L_x_192:
[----:B------:R-:W-:Y:S01]  /*3520*/  ULEA UR4, UR5, UR6, 0x3 ;  /* 0x0000000605047291 */ /* 0x000fe2000f8e18ff */
[----:B------:R-:W-:Y:S02]  /*3530*/  PRMT R4, RZ, 0x654, R4 ;  /* 0x00000654ff047816 */ /* 0x000fe40000000004 */
[----:B-1----:R-:W-:Y:S01]  /*3540*/  SHF.L.U32 R5, R12, 0x1f, RZ ;  /* 0x0000001f0c057819 */ /* 0x002fe200000006ff */
[----:B------:R-:W-:Y:S01]  /*3550*/  UIADD3 UR7, UPT, UPT, UR4, 0x130, URZ ;  /* 0x0000013004077890 */ /* 0x000fe2000fffe0ff */
[----:B------:R1:W-:Y:S05]  /*3560*/  SYNCS.ARRIVE.TRANS64.RED.A1T0 RZ, [R4+URZ], RZ ;  /* 0x000000ff04ff79a7 */ /* 0x0003ea00081004ff */
[----:B------:R-:W-:Y:S01]  /*3570*/  IMAD.U32 R7, RZ, RZ, UR7 ;  /* 0x00000007ff077e24 */ /* 0x000fe2000f8e00ff */
[----:B------:R-:W2:Y:S04]  /*3580*/  SYNCS.PHASECHK.TRANS64.TRYWAIT P0, [UR4+0x140], R5 ;  /* 0x00014005ff0075a7 */ /* 0x000ea80008001104 */
[----:B------:R-:W-:Y:S01]  /*3590*/  PRMT R6, R0, 0x654, R7 ;  /* 0x0000065400067816 */ /* 0x000fe20000000007 */
[----:B-1----:R-:W-:Y:S01]  /*35a0*/  @!P2 IMAD.MOV.U32 R4, RZ, RZ, 0x10 ;  /* 0x00000010ff04a424 */ /* 0x002fe200078e00ff */
[----:B--2---:R-:W-:Y:S06]  /*35b0*/  @!P0 BRA `(.L_x_64) ;  /* 0x0000007400248947 */ /* 0x004fec0003800000 */
.L_x_194:
[----:B------:R-:W-:Y:S01]  /*35c0*/  ULEA UR8, UR5, UR6, 0x4 ;  /* 0x0000000605087291 */ /* 0x000fe2000f8e20ff */
[----:B------:R-:W-:Y:S01]  /*35d0*/  SEL R3, R6, R3, !P2 ;  /* 0x0000000306037207 */ /* 0x000fe20005000000 */
[----:B------:R-:W-:Y:S01]  /*35e0*/  UIADD3 UR9, UPT, UPT, UR4, 0x130, URZ ;  /* 0x0000013004097890 */ /* 0x000fe2000fffe0ff */
[----:B-1----:R-:W-:Y:S01]  /*35f0*/  LEA R2, R11, UR6, 0x3 ;  /* 0x000000060b027c11 */ /* 0x002fe2000f8e18ff */
[----:B------:R-:W-:Y:S01]  /*3600*/  UIADD3 UR8, UPT, UPT, UR8, 0x1a0, URZ ;  /* 0x000001a008087890 */ /* 0x000fe2000fffe0ff */
[----:B------:R-:W-:Y:S01]  /*3610*/  SHF.L.U32 R5, R10, 0x1f, RZ ;  /* 0x0000001f0a057819 */ /* 0x000fe200000006ff */
[----:B------:R1:W-:Y:S01]  /*3620*/  @!P2 SYNCS.ARRIVE.TRANS64.RED RZ, [R3+URZ], R4 ;  /* 0x0000000403ffa9a7 */ /* 0x0003e200080004ff */
[----:B------:R-:W-:Y:S01]  /*3630*/  UIADD3 UR4, UPT, UPT, UR5, 0x1, URZ ;  /* 0x0000000105047890 */ /* 0x000fe2000fffe0ff */
[----:B------:R-:W-:-:S03]  /*3640*/  VIADD R8, R8, 0x1 ;  /* 0x0000000108087836 */ /* 0x000fc60000000000 */
[----:B------:R-:W-:Y:S02]  /*3650*/  UISETP.NE.AND UP0, UPT, UR4, 0x2, UPT ;  /* 0x000000020400788c */ /* 0x000fe4000bf05270 */
[----:B------:R-:W-:Y:S06]  /*3660*/  UGETNEXTWORKID.BROADCAST [UR8], [UR9] ;  /* 0x00000000080073ca */ /* 0x000fec0008000100 */
[----:B------:R-:W-:Y:S01]  /*3670*/  USEL UR7, URZ, 0x1, UP0 ;  /* 0x00000001ff077887 */ /* 0x000fe20008000000 */
[----:B------:R-:W-:Y:S01]  /*3680*/  ISETP.NE.AND P0, PT, R8, 0x2, PT ;  /* 0x000000020800780c */ /* 0x000fe20003f05270 */
[----:B------:R-:W-:Y:S01]  /*3690*/  USEL UR5, UR4, URZ, UP0 ;  /* 0x000000ff04057287 */ /* 0x000fe20008000000 */
[----:B------:R-:W2:Y:S03]  /*36a0*/  SYNCS.PHASECHK.TRANS64.TRYWAIT P1, [R2+URZ+0x130], R5 ;  /* 0x00013005020075a7 */ /* 0x000ea600080211ff */
[----:B------:R-:W-:Y:S01]  /*36b0*/  LOP3.LUT R12, R12, UR7, RZ, 0x3c, !PT ;  /* 0x000000070c0c7c12 */ /* 0x000fe2000f8e3cff */
[----:B-12---:R-:W-:Y:S07]  /*36c0*/  @!P1 BRA `(.L_x_65) ;  /* 0x0000007000f89947 */ /* 0x006fee0003800000 */
.L_x_195:
[C---:B------:R-:W-:Y:S01]  /*36d0*/  LEA R4, R11.reuse, UR6, 0x4 ;  /* 0x000000060b047c11 */ /* 0x040fe2000f8e20ff */
[----:B-1----:R-:W-:Y:S01]  /*36e0*/  VIADD R2, R2, 0x140 ;  /* 0x0000014002027836 */ /* 0x002fe20000000000 */
[----:B------:R-:W-:Y:S01]  /*36f0*/  SEL R8, R8, RZ, P0 ;  /* 0x000000ff08087207 */ /* 0x000fe20000000000 */
[----:B------:R-:W-:-:S03]  /*3700*/  VIADD R11, R11, 0x1 ;  /* 0x000000010b0b7836 */ /* 0x000fc60000000000 */
[----:B------:R-:W1:Y:S01]  /*3710*/  LDS.128 R4, [R4+0x1a0] ;  /* 0x0001a00004047984 */ /* 0x000e620000000c00 */
[----:B------:R-:W-:Y:S02]  /*3720*/  PRMT R2, RZ, 0x654, R2 ;  /* 0x00000654ff027816 */ /* 0x000fe40000000002 */
[C---:B------:R-:W-:Y:S01]  /*3730*/  ISETP.NE.AND P1, PT, R11.reuse, 0x2, PT ;  /* 0x000000020b00780c */ /* 0x040fe20003f25270 */
[----:B------:R-:W-:Y:S01]  /*3740*/  @!PT LDS RZ, [RZ] ;  /* 0x00000000fffff984 */ /* 0x000fe20000000800 */
[----:B------:R-:W-:Y:S01]  /*3750*/  @!PT LDS RZ, [RZ] ;  /* 0x00000000fffff984 */ /* 0x000fe20000000800 */
[----:B------:R-:W-:Y:S01]  /*3760*/  @!PT LDS RZ, [RZ] ;  /* 0x00000000fffff984 */ /* 0x000fe20000000800 */
[----:B------:R-:W-:Y:S01]  /*3770*/  @!PT LDS RZ, [RZ] ;  /* 0x00000000fffff984 */ /* 0x000fe20000000800 */
[----:B------:R2:W-:Y:S06]  /*3780*/  MEMBAR.ALL.CTA ;  /* 0x0000000000007992 */ /* 0x0005ec0000008000 */
[----:B--2---:R-:W2:Y:S01]  /*3790*/  FENCE.VIEW.ASYNC.S ;  /* 0x00000000000073c6 */ /* 0x004ea20000000000 */
[----:B------:R-:W-:Y:S01]  /*37a0*/  SEL R11, R11, RZ, P1 ;  /* 0x000000ff0b0b7207 */ /* 0x000fe20000800000 */
[----:B--2---:R2:W-:Y:S01]  /*37b0*/  SYNCS.ARRIVE.TRANS64.RED.A1T0 RZ, [R2+URZ], RZ ;  /* 0x000000ff02ff79a7 */ /* 0x0045e200081004ff */
[----:B-1----:R-:W-:-:S02]  /*37c0*/  LOP3.LUT P3, RZ, R6, 0x1, RZ, 0xc0, !PT ;  /* 0x0000000106ff7812 */ /* 0x002fc4000786c0ff */
[----:B------:R-:W-:-:S04]  /*37d0*/  SEL R5, RZ, 0x1, P1 ;  /* 0x00000001ff057807 */ /* 0x000fc80000800000 */
[----:B------:R-:W-:Y:S02]  /*37e0*/  LOP3.LUT R10, R10, R5, RZ, 0x3c, !PT ;  /* 0x000000050a0a7212 */ /* 0x000fe400078e3cff */
[----:B--2---:R-:W-:-:S04]  /*37f0*/  SEL R2, RZ, 0x1, P0 ;  /* 0x00000001ff027807 */ /* 0x004fc80000000000 */
[----:B------:R-:W-:Y:S01]  /*3800*/  LOP3.LUT R9, R9, R2, RZ, 0x3c, !PT ;  /* 0x0000000209097212 */ /* 0x000fe200078e3cff */
[----:B------:R-:W-:Y:S06]  /*3810*/  @P3 BRA `(.L_x_66) ;  /* 0xfffffffc002c3947 */ /* 0x000fec000383ffff */
[----:B------:R-:W-:Y:S01]  /*3820*/  ULEA UR4, UR5, UR6, 0x3 ;  /* 0x0000000605047291 */ /* 0x000fe2000f8e18ff */
[----:B------:R-:W-:-:S08]  /*3830*/  SHF.L.U32 R3, R12, 0x1f, RZ ;  /* 0x0000001f0c037819 */ /* 0x000fd000000006ff */
[----:B------:R-:W1:Y:S02]  /*3840*/  SYNCS.PHASECHK.TRANS64 P0, [UR4+0x140], R3 ;  /* 0x00014003ff0075a7 */ /* 0x000e640008001004 */
[----:B-1----:R-:W-:Y:S05]  /*3850*/  @P0 BRA `(.L_x_67) ;  /* 0x0000000000080947 */ /* 0x002fea0003800000 */
[----:B------:R-:W1:Y:S02]  /*3860*/  SYNCS.PHASECHK.TRANS64.TRYWAIT P0, [UR4+0x140], R3 ;  /* 0x00014003ff0075a7 */ /* 0x000e640008001104 */
[----:B-1----:R-:W-:Y:S05]  /*3870*/  @!P0 BRA `(.L_x_68) ;  /* 0x0000007000a08947 */ /* 0x002fea0003800000 */
.L_x_67:
[----:B------:R-:W-:-:S04]  /*3880*/  UIADD3 UR7, UPT, UPT, UR5, 0x1, URZ ;  /* 0x0000000105077890 */ /* 0x000fc8000fffe0ff */
[----:B------:R-:W-:-:S04]  /*3890*/  UISETP.NE.AND UP0, UPT, UR7, 0x2, UPT ;  /* 0x000000020700788c */ /* 0x000fc8000bf05270 */
[----:B------:R-:W-:Y:S02]  /*38a0*/  USEL UR8, URZ, 0x1, UP0 ;  /* 0x00000001ff087887 */ /* 0x000fe40008000000 */
[----:B------:R-:W-:-:S04]  /*38b0*/  USEL UR7, UR7, URZ, UP0 ;  /* 0x000000ff07077287 */ /* 0x000fc80008000000 */
[----:B------:R-:W-:Y:S01]  /*38c0*/  ULEA UR7, UR7, UR6, 0x3 ;  /* 0x0000000607077291 */ /* 0x000fe2000f8e18ff */
[----:B-1----:R-:W-:-:S04]  /*38d0*/  LOP3.LUT R3, R12, UR8, RZ, 0x3c, !PT ;  /* 0x000000080c037c12 */ /* 0x002fc8000f8e3cff */
[----:B------:R-:W-:-:S04]  /*38e0*/  SHF.L.U32 R0, R3, 0x1f, RZ ;  /* 0x0000001f03007819 */ /* 0x000fc800000006ff */
[----:B------:R-:W1:Y:S02]  /*38f0*/  SYNCS.PHASECHK.TRANS64 P0, [UR7+0x140], R0 ;  /* 0x00014000ff0075a7 */ /* 0x000e640008001007 */
[----:B-1----:R-:W-:Y:S05]  /*3900*/  @P0 EXIT ;  /* 0x000000000000094d */ /* 0x002fea0003800000 */
[----:B------:R-:W-:Y:S02]  /*3910*/  SHF.L.U32 R3, R3, 0x1f, RZ ;  /* 0x0000001f03037819 */ /* 0x000fe400000006ff */
[----:B------:R-:W-:-:S07]  /*3920*/  MOV R0, UR7 ;  /* 0x0000000700007c02 */ /* 0x000fce0008000f00 */
.L_x_69:
[----:B-1----:R1:W2:Y:S02]  /*3930*/  SYNCS.PHASECHK.TRANS64.TRYWAIT P0, [R0+URZ+0x140], R3 ;  /* 0x00014003000075a7 */ /* 0x0022a400080011ff */
[----:B--2---:R-:W-:Y:S05]  /*3940*/  @!P0 NANOSLEEP.SYNCS 0x989680 ;  /* 0x009896800000895d */ /* 0x004fea0003900000 */
[----:B------:R-:W2:Y:S02]  /*3950*/  @!P0 SYNCS.PHASECHK.TRANS64 P0, [R0+URZ+0x140], R3 ;  /* 0x00014003000085a7 */ /* 0x000ea400080010ff */
[----:B--2---:R-:W-:Y:S05]  /*3960*/  @P0 EXIT ;  /* 0x000000000000094d */ /* 0x004fea0003800000 */
[----:B------:R-:W-:Y:S05]  /*3970*/  BRA `(.L_x_69) ;  /* 0xfffffffc00ec7947 */ /* 0x000fea000383ffff */
.L_x_62:
[----:B------:R-:W-:Y:S05]  /*3980*/  BRA.U UP5, `(.L_x_70) ;  /* 0x0000001105d47547 */ /* 0x000fea000b800000 */
[----:B------:R-:W-:Y:S01]  /*3990*/  UMOV UR4, 0x40 ;  /* 0x0000004000047882 */ /* 0x000fe20000000000 */
[----:B------:R-:W-:Y:S01]  /*39a0*/  NOP ;  /* 0x0000000000007918 */ /* 0x000fe20000000000 */
[----:B------:R-:W-:Y:S01]  /*39b0*/  ULEA UR5, UR52, UR4, 0x18 ;  /* 0x0000000434057291 */ /* 0x000fe2000f8ec0ff */
[----:B------:R-:W-:Y:S02]  /*39c0*/  UMOV UR6, 0x400 ;  /* 0x0000040000067882 */ /* 0x000fe40000000000 */
[----:B------:R-:W-:-:S06]  /*39d0*/  ULEA UR6, UR52, UR6, 0x18 ;  /* 0x0000000634067291 */ /* 0x000fcc000f8ec0ff */
[----:B------:R-:W1:Y:S02]  /*39e0*/  LDS.U8 R0, [UR5+0x1c] ;  /* 0x00001c05ff007984 */ /* 0x000e640008000000 */
[----:B-1----:R-:W-:-:S13]  /*39f0*/  ISETP.NE.AND P0, PT, R0, RZ, PT ;  /* 0x000000ff0000720c */ /* 0x002fda0003f05270 */
[----:B------:R-:W-:Y:S05]  /*3a00*/  @P0 BRA `(.L_x_71) ;  /* 0x0000000400080947 */ /* 0x000fea0003800000 */
[----:B------:R-:W-:Y:S02]  /*3a10*/  UISETP.NE.U32.AND UP1, UPT, UR46, 0x1, UPT ;  /* 0x000000012e00788c */ /* 0x000fe4000bf25070 */
[----:B------:R-:W-:-:S07]  /*3a20*/  UIADD3 UR7, UPT, UPT, UR5, 0x8, URZ ;  /* 0x0000000805077890 */ /* 0x000fce000fffe0ff */
[----:B------:R-:W-:Y:S05]  /*3a30*/  BRA.U !UP1, `(.L_x_72) ;  /* 0x00000001099c7547 */ /* 0x000fea000b800000 */
[----:B------:R-:W-:Y:S01]  /*3a40*/  ELECT P0, URZ, PT ;  /* 0x0000000000ff782f */ /* 0x000fe20003800000 */
[----:B------:R-:W-:-:S12]  /*3a50*/  BSSY B0, `(.L_x_72) ;  /* 0x0000025000007945 */ /* 0x000fd80003800000 */
[----:B------:R-:W-:Y:S05]  /*3a60*/  @!P0 BRA `(.L_x_73) ;  /* 0x00000000008c8947 */ /* 0x000fea0003800000 */
[----:B------:R-:W-:-:S05]  /*3a70*/  UMOV UR4, 0x10 ;  /* 0x0000001000047882 */ /* 0x000fca0000000000 */
[----:B------:R-:W-:Y:S04]  /*3a80*/  DEPBAR.LE SB1, 0x36 ;  /* 0x00009d800000791a */ /* 0x000fe80000000000 */
[----:B------:R-:W1:Y:S02]  /*3a90*/  UTCATOMSWS.2CTA.FIND_AND_SET.ALIGN UP0, UR4, UR4 ;  /* 0x00000004000475e3 */ /* 0x000e640008200800 */
[----:B-1----:R-:W-:Y:S01]  /*3aa0*/  MOV R11, UR4 ;  /* 0x00000004000b7c02 */ /* 0x002fe20008000f00 */
[----:B------:R-:W-:Y:S06]  /*3ab0*/  BRA.U UP0, `(.L_x_74) ;  /* 0x0000000100187547 */ /* 0x000fec000b800000 */
.L_x_75:
[----:B------:R-:W-:Y:S05]  /*3ac0*/  NANOSLEEP 0x64 ;  /* 0x000000640000795d */ /* 0x000fea0003800000 */
[----:B------:R-:W-:-:S05]  /*3ad0*/  UMOV UR4, 0x10 ;  /* 0x0000001000047882 */ /* 0x000fca0000000000 */
[----:B------:R-:W-:Y:S04]  /*3ae0*/  DEPBAR.LE SB1, 0x36 ;  /* 0x00009d800000791a */ /* 0x000fe80000000000 */
[----:B------:R-:W1:Y:S02]  /*3af0*/  UTCATOMSWS.2CTA.FIND_AND_SET.ALIGN UP0, UR4, UR4 ;  /* 0x00000004000475e3 */ /* 0x000e640008200800 */
[----:B-1----:R-:W-:Y:S01]  /*3b00*/  MOV R11, UR4 ;  /* 0x00000004000b7c02 */ /* 0x002fe20008000f00 */
[----:B------:R-:W-:Y:S05]  /*3b10*/  BRA.U !UP0, `(.L_x_75) ;  /* 0xfffffffd08e87547 */ /* 0x000fea000b83ffff */
.L_x_74:
[----:B------:R-:W1:Y:S01]  /*3b20*/  LDS R7, [UR5+0x10] ;  /* 0x00001005ff077984 */ /* 0x000e620008000800 */
[----:B------:R-:W-:Y:S01]  /*3b30*/  IMAD.U32 R5, RZ, RZ, UR6 ;  /* 0x00000006ff057e24 */ /* 0x000fe2000f8e00ff */
[----:B------:R-:W-:-:S03]  /*3b40*/  MOV R4, UR45 ;  /* 0x0000002d00047c02 */ /* 0x000fc60008000f00 */
[----:B------:R-:W-:Y:S01]  /*3b50*/  VIADD R5, R5, 0x1c0 ;  /* 0x000001c005057836 */ /* 0x000fe20000000000 */
[----:B-1----:R-:W-:-:S04]  /*3b60*/  SHF.L.U32 R7, R7, 0x1f, RZ ;  /* 0x0000001f07077819 */ /* 0x002fc800000006ff */
[----:B------:R-:W1:Y:S02]  /*3b70*/  SYNCS.PHASECHK.TRANS64.TRYWAIT P0, [UR5+0x8], R7 ;  /* 0x00000807ff0075a7 */ /* 0x000e640008001105 */
[----:B-1----:R-:W-:Y:S05]  /*3b80*/  @P0 BRA `(.L_x_76) ;  /* 0x0000000000080947 */ /* 0x002fea0003800000 */
[----:B------:R-:W1:Y:S02]  /*3b90*/  SYNCS.PHASECHK.TRANS64.TRYWAIT P0, [UR5+0x8], R7 ;  /* 0x00000807ff0075a7 */ /* 0x000e640008001105 */
[----:B-1----:R-:W-:Y:S05]  /*3ba0*/  @!P0 BRA `(.L_x_77) ;  /* 0x0000006c00ec8947 */ /* 0x002fea0003800000 */
.L_x_76:
[----:B-1----:R-:W-:Y:S01]  /*3bb0*/  HFMA2 R0, -RZ, RZ, 0, 5.9604644775390625e-08 ;  /* 0x00000001ff007431 */ /* 0x002fe200000001ff */
[----:B------:R-:W-:Y:S01]  /*3bc0*/  UPRMT UR4, UR45, 0x654, UR7 ;  /* 0x000006542d047896 */ /* 0x000fe20008000007 */
[----:B------:R-:W-:Y:S01]  /*3bd0*/  IMAD.MOV.U32 R8, RZ, RZ, 0xffff ;  /* 0x0000ffffff087424 */ /* 0x000fe200078e00ff */
[----:B------:R-:W-:Y:S01]  /*3be0*/  PRMT R4, R4, 0x654, R5 ;  /* 0x0000065404047816 */ /* 0x000fe20000000005 */
[----:B------:R-:W-:Y:S02]  /*3bf0*/  IMAD.MOV.U32 R6, RZ, RZ, 0x4 ;  /* 0x00000004ff067424 */ /* 0x000fe400078e00ff */
[----:B------:R-:W-:Y:S01]  /*3c00*/  IMAD.SHL.U32 R9, R11, 0x20, RZ ;  /* 0x000000200b097824 */ /* 0x000fe200078e00ff */
[----:B------:R-:W-:Y:S02]  /*3c10*/  MOV R5, UR4 ;  /* 0x0000000400057c02 */ /* 0x000fe40008000f00 */
[-C--:B------:R-:W-:Y:S01]  /*3c20*/  SHF.L.U32 R8, R8, R11.reuse, RZ ;  /* 0x0000000b08087219 */ /* 0x080fe200000006ff */
[----:B------:R1:W-:Y:S01]  /*3c30*/  SYNCS.ARRIVE.TRANS64.RED RZ, [UR4], R6 ;  /* 0x00000006ffff79a7 */ /* 0x0003e20008000404 */
[----:B------:R-:W-:Y:S01]  /*3c40*/  SHF.L.U32 R7, R0, R11, RZ ;  /* 0x0000000b00077219 */ /* 0x000fe200000006ff */
[----:B------:R1:W-:Y:S04]  /*3c50*/  STS [UR6+0x1c0], R9 ;  /* 0x0001c009ff007988 */ /* 0x0003e80008000806 */
[----:B------:R1:W-:Y:S04]  /*3c60*/  STAS [R4.64], R11 ;  /* 0x0000000b04007dbd */ /* 0x0003e8000c0008ff */
[----:B------:R1:W-:Y:S04]  /*3c70*/  ATOMS.OR RZ, [UR5+0x14], R8 ;  /* 0x00001408ffff798c */ /* 0x0003e8000b000005 */
[----:B------:R1:W-:Y:S04]  /*3c80*/  ATOMS.OR RZ, [UR5+0x18], R7 ;  /* 0x00001807ffff798c */ /* 0x0003e8000b000005 */
[----:B------:R1:W-:Y:S02]  /*3c90*/  ATOMS.XOR RZ, [UR5+0x10], R0 ;  /* 0x00001000ffff798c */ /* 0x0003e4000b800005 */
.L_x_73:
[----:B------:R-:W-:Y:S05]  /*3ca0*/  BSYNC B0 ;  /* 0x0000000000007941 */ /* 0x000fea0003800000 */
.L_x_72:
[----:B------:R-:W-:Y:S05]  /*3cb0*/  BRA.U UP1, `(.L_x_78) ;  /* 0x00000001016c7547 */ /* 0x000fea000b800000 */
[----:B------:R-:W-:-:S03]  /*3cc0*/  UMOV UR4, 0xffffffff ;  /* 0xffffffff00047882 */ /* 0x000fc60000000000 */
[----:B------:R-:W-:Y:S05]  /*3cd0*/  BRA.DIV UR4, `(.L_x_79) ;  /* 0x0000006e04b87947 */ /* 0x000fea000b800000 */
[----:B------:R-:W-:-:S13]  /*3ce0*/  ELECT P0, URZ, PT ;  /* 0x0000000000ff782f */ /* 0x000fda0003800000 */
.L_x_199:
[----:B------:R-:W-:Y:S05]  /*3cf0*/  @!P0 BRA `(.L_x_78) ;  /* 0x00000000005c8947 */ /* 0x000fea0003800000 */
[----:B-1----:R-:W1:Y:S02]  /*3d00*/  LDS R5, [UR5+0x10] ;  /* 0x00001005ff057984 */ /* 0x002e640008000800 */
[----:B-1----:R-:W-:-:S04]  /*3d10*/  SHF.L.U32 R5, R5, 0x1f, RZ ;  /* 0x0000001f05057819 */ /* 0x002fc800000006ff */
[----:B------:R-:W1:Y:S02]  /*3d20*/  SYNCS.PHASECHK.TRANS64.TRYWAIT P0, [UR5+0x8], R5 ;  /* 0x00000805ff0075a7 */ /* 0x000e640008001105 */
[----:B-1----:R-:W-:Y:S05]  /*3d30*/  @P0 BRA `(.L_x_80) ;  /* 0x0000000000080947 */ /* 0x002fea0003800000 */
[----:B------:R-:W1:Y:S02]  /*3d40*/  SYNCS.PHASECHK.TRANS64.TRYWAIT P0, [UR5+0x8], R5 ;  /* 0x00000805ff0075a7 */ /* 0x000e640008001105 */
[----:B-1----:R-:W-:Y:S05]  /*3d50*/  @!P0 BRA `(.L_x_81) ;  /* 0x0000006c00bc8947 */ /* 0x002fea0003800000 */
.L_x_80:
[----:B------:R-:W2:Y:S01]  /*3d60*/  LDS R7, [UR6+0x1c0] ;  /* 0x0001c006ff077984 */ /* 0x000ea20008000800 */
[----:B-1----:R-:W-:Y:S02]  /*3d70*/  HFMA2 R0, -RZ, RZ, 0, 5.9604644775390625e-08 ;  /* 0x00000001ff007431 */ /* 0x002fe400000001ff */
[----:B------:R-:W-:Y:S01]  /*3d80*/  IMAD.MOV.U32 R4, RZ, RZ, 0xffff ;  /* 0x0000ffffff047424 */ /* 0x000fe200078e00ff */
[----:B------:R-:W-:Y:S01]  /*3d90*/  UPRMT UR4, UR45, 0x654, UR7 ;  /* 0x000006542d047896 */ /* 0x000fe20008000007 */
[----:B--2---:R-:W-:-:S03]  /*3da0*/  IMAD.SHL.U32 R5, R7, 0x20, RZ ;  /* 0x0000002007057824 */ /* 0x004fc600078e00ff */
[-C--:B------:R-:W-:Y:S02]  /*3db0*/  SHF.L.U32 R4, R4, R7.reuse, RZ ;  /* 0x0000000704047219 */ /* 0x080fe400000006ff */
[----:B------:R-:W-:Y:S01]  /*3dc0*/  SHF.L.U32 R7, R0, R7, RZ ;  /* 0x0000000700077219 */ /* 0x000fe200000006ff */
[----:B------:R2:W-:Y:S04]  /*3dd0*/  STS [UR6+0x1c0], R5 ;  /* 0x0001c005ff007988 */ /* 0x0005e80008000806 */
[----:B------:R2:W-:Y:S04]  /*3de0*/  ATOMS.OR RZ, [UR5+0x14], R4 ;  /* 0x00001404ffff798c */ /* 0x0005e8000b000005 */
[----:B------:R2:W-:Y:S01]  /*3df0*/  ATOMS.OR RZ, [UR5+0x18], R7 ;  /* 0x00001807ffff798c */ /* 0x0005e2000b000005 */
[----:B------:R-:W-:Y:S03]  /*3e00*/  SYNCS.ARRIVE.TRANS64.RED.A1T0 RZ, [UR4], RZ ;  /* 0x000000ffffff79a7 */ /* 0x000fe60008100404 */
[----:B------:R2:W-:Y:S01]  /*3e10*/  ATOMS.XOR RZ, [UR5+0x10], R0 ;  /* 0x00001000ffff798c */ /* 0x0005e2000b800005 */
[----:B------:R-:W-:Y:S05]  /*3e20*/  BRA `(.L_x_78) ;  /* 0x0000000000107947 */ /* 0x000fea0003800000 */
.L_x_71:
[----:B------:R-:W-:Y:S02]  /*3e30*/  MOV R0, 0xffffffff ;  /* 0xffffffff00007802 */ /* 0x000fe40000000f00 */
[----:B------:R-:W-:-:S03]  /*3e40*/  MOV R4, 0x3e70 ;  /* 0x00003e7000047802 */ /* 0x000fc60000000f00 */
[----:B------:R1:W-:Y:S04]  /*3e50*/  STS [UR6+0x1c0], R0 ;  /* 0x0001c000ff007988 */ /* 0x0003e80008000806 */
[----:B-1---5:R-:W-:Y:S05]  /*3e60*/  CALL.REL.NOINC `($__internal_1_$__cuda_sm10x_tcgen05_guardrail_trap_phase_invalid_during_alloc) ;  /* 0x0000007400607944 */ /* 0x022fea0003c00000 */
.L_x_78:
[----:B------:R-:W-:Y:S05]  /*3e70*/  WARPSYNC.ALL ;  /* 0x0000000000007948 */ /* 0x000fea0003800000 */
[----:B------:R-:W3:Y:S01]  /*3e80*/  S2UR UR4, SR_CgaCtaId ;  /* 0x00000000000479c3 */ /* 0x000ee20000008800 */
[----:B------:R-:W-:Y:S01]  /*3e90*/  UMOV UR22, 0x400 ;  /* 0x0000040000167882 */ /* 0x000fe20000000000 */
[----:B------:R-:W-:-:S06]  /*3ea0*/  NOP ;  /* 0x0000000000007918 */ /* 0x000fcc0000000000 */
[----:B------:R-:W-:Y:S06]  /*3eb0*/  BAR.ARV 0x6, 0xa0 ;  /* 0x0182800000007b1d */ /* 0x000fec0000002000 */
[----:B------:R-:W4:Y:S01]  /*3ec0*/  LDCU UR11, c[0x0][0x38c] ;  /* 0x00007180ff0b77ac */ /* 0x000f220008000800 */
[----:B------:R-:W-:Y:S01]  /*3ed0*/  LOP3.LUT R3, R3, 0xffff, RZ, 0xc0, !PT ;  /* 0x0000ffff03037812 */ /* 0x000fe200078ec0ff */
[----:B-1----:R-:W-:Y:S01]  /*3ee0*/  IMAD.MOV.U32 R9, RZ, RZ, 0x1 ;  /* 0x00000001ff097424 */ /* 0x002fe200078e00ff */
[----:B------:R-:W-:Y:S01]  /*3ef0*/  LOP3.LUT R2, R2, 0xffff, RZ, 0xc0, !PT ;  /* 0x0000ffff02027812 */ /* 0x000fe200078ec0ff */
[----:B------:R-:W-:Y:S01]  /*3f00*/  IMAD.MOV.U32 R8, RZ, RZ, RZ ;  /* 0x000000ffff087224 */ /* 0x000fe200078e00ff */
[----:B------:R-:W-:Y:S01]  /*3f10*/  R2UR UR34, R3 ;  /* 0x00000000032272ca */ /* 0x000fe200000e0000 */
[----:B------:R-:W-:Y:S01]  /*3f20*/  UMOV UR39, URZ ;  /* 0x000000ff00277c82 */ /* 0x000fe20008000000 */
[----:B------:R-:W-:-:S02]  /*3f30*/  R2UR UR42, R2 ;  /* 0x00000000022a72ca */ /* 0x000fc400000e0000 */
[----:B------:R-:W-:Y:S01]  /*3f40*/  CS2R R2, SRZ ;  /* 0x0000000000027805 */ /* 0x000fe2000001ff00 */
[----:B------:R-:W-:Y:S02]  /*3f50*/  UISETP.NE.AND UP2, UPT, UR46, URZ, UPT ;  /* 0x000000ff2e00728c */ /* 0x000fe4000bf45270 */
[----:B---3--:R-:W-:Y:S01]  /*3f60*/  ULEA UR22, UR4, UR22, 0x18 ;  /* 0x0000001604167291 */ /* 0x008fe2000f8ec0ff */
[----:B------:R-:W-:Y:S01]  /*3f70*/  UMOV UR19, URZ ;  /* 0x000000ff00137c82 */ /* 0x000fe20008000000 */
[----:B------:R-:W-:Y:S02]  /*3f80*/  UMOV UR18, URZ ;  /* 0x000000ff00127c82 */ /* 0x000fe40008000000 */
[----:B------:R-:W-:Y:S02]  /*3f90*/  UIADD3 UR6, UPT, UPT, UR22, 0x8400, URZ ;  /* 0x0000840016067890 */ /* 0x000fe4000fffe0ff */
[----:B------:R-:W-:Y:S02]  /*3fa0*/  UIADD3 UR5, UPT, UPT, UR22, 0x24400, URZ ;  /* 0x0002440016057890 */ /* 0x000fe4000fffe0ff */
[----:B----4-:R-:W-:Y:S01]  /*3fb0*/  UIADD3 UR11, UPT, UPT, UR11, 0x7f, URZ ;  /* 0x0000007f0b0b7890 */ /* 0x010fe2000fffe0ff */
[----:B--2---:R-:W1:Y:S01]  /*3fc0*/  LDS R0, [UR22+0x1c0] ;  /* 0x0001c016ff007984 */ /* 0x004e620008000800 */
[----:B------:R-:W-:-:S02]  /*3fd0*/  UIADD3 UR4, UPT, UPT, UR22, 0x32400, URZ ;  /* 0x0003240016047890 */ /* 0x000fc4000fffe0ff */
[----:B------:R-:W-:Y:S02]  /*3fe0*/  UIADD3 UR7, UPT, UPT, UR22, 0x34000, URZ ;  /* 0x0003400016077890 */ /* 0x000fe4000fffe0ff */
[----:B------:R-:W-:Y:S02]  /*3ff0*/  USHF.R.U32.HI UR10, URZ, 0x4, UR6 ;  /* 0x00000004ff0a7899 */ /* 0x000fe40008011606 */
[----:B------:R-:W-:Y:S02]  /*4000*/  USHF.R.U32.HI UR8, URZ, 0x4, UR5 ;  /* 0x00000004ff087899 */ /* 0x000fe40008011605 */
[----:B------:R-:W-:Y:S02]  /*4010*/  USHF.R.S32.HI UR9, URZ, 0x1f, UR11 ;  /* 0x0000001fff097899 */ /* 0x000fe4000801140b */
[----:B------:R-:W-:Y:S02]  /*4020*/  USHF.R.U32.HI UR6, URZ, 0x4, UR4 ;  /* 0x00000004ff067899 */ /* 0x000fe40008011604 */
[----:B------:R-:W-:-:S02]  /*4030*/  USHF.R.U32.HI UR5, URZ, 0x4, UR7 ;  /* 0x00000004ff057899 */ /* 0x000fc40008011607 */
[----:B------:R-:W-:Y:S02]  /*4040*/  ULEA.HI UR4, UR9, UR11, URZ, 0x7 ;  /* 0x0000000b09047291 */ /* 0x000fe4000f8f38ff */
[----:B------:R-:W-:Y:S02]  /*4050*/  ULOP3.LUT UR6, UR6, 0x3fff, URZ, 0xc0, !UPT ;  /* 0x00003fff06067892 */ /* 0x000fe4000f8ec0ff */
[----:B------:R-:W-:Y:S02]  /*4060*/  ULOP3.LUT UR5, UR5, 0x3fff, URZ, 0xc0, !UPT ;  /* 0x00003fff05057892 */ /* 0x000fe4000f8ec0ff */
[----:B------:R-:W-:Y:S02]  /*4070*/  USHF.R.S32.HI UR41, URZ, 0x7, UR4 ;  /* 0x00000007ff297899 */ /* 0x000fe40008011404 */
[----:B------:R-:W-:Y:S02]  /*4080*/  ULOP3.LUT UR37, UR6, 0x10000, URZ, 0xfc, !UPT ;  /* 0x0001000006257892 */ /* 0x000fe4000f8efcff */
[----:B------:R-:W-:-:S02]  /*4090*/  ULOP3.LUT UR38, UR5, 0x10000, URZ, 0xfc, !UPT ;  /* 0x0001000005267892 */ /* 0x000fc4000f8efcff */
[----:B------:R-:W-:Y:S02]  /*40a0*/  ULOP3.LUT UR10, UR10, 0x3fff, URZ, 0xc0, !UPT ;  /* 0x00003fff0a0a7892 */ /* 0x000fe4000f8ec0ff */
[----:B------:R-:W-:Y:S02]  /*40b0*/  ULOP3.LUT UR8, UR8, 0x3fff, URZ, 0xc0, !UPT ;  /* 0x00003fff08087892 */ /* 0x000fe4000f8ec0ff */
[----:B------:R-:W-:Y:S02]  /*40c0*/  UISETP.LT.AND UP0, UPT, UR41, 0x1, UPT ;  /* 0x000000012900788c */ /* 0x000fe4000bf01270 */
[----:B------:R-:W-:Y:S02]  /*40d0*/  ULOP3.LUT UR35, UR10, 0x10000, URZ, 0xfc, !UPT ;  /* 0x000100000a237892 */ /* 0x000fe4000f8efcff */
[----:B------:R-:W-:Y:S02]  /*40e0*/  ULOP3.LUT UR36, UR8, 0x10000, URZ, 0xfc, !UPT ;  /* 0x0001000008247892 */ /* 0x000fe4000f8efcff */
[----:B------:R-:W-:Y:S01]  /*40f0*/  USEL UR43, UR41, 0x1, !UP0 ;  /* 0x00000001292b7887 */ /* 0x000fe2000c000000 */
[----:B------:R-:W-:Y:S01]  /*4100*/  UMOV UR28, URZ ;  /* 0x000000ff001c7c82 */ /* 0x000fe20008000000 */
[----:B-1----:R-:W-:Y:S01]  /*4110*/  R2UR UR23, R0 ;  /* 0x00000000001772ca */ /* 0x002fe200000e0000 */
[----:B------:R-:W-:-:S12]  /*4120*/  UMOV UR26, URZ ;  /* 0x000000ff001a7c82 */ /* 0x000fd80008000000 */
[----:B------:R-:W-:Y:S02]  /*4130*/  UIADD3 UR32, UPT, UPT, UR23, 0x100, URZ ;  /* 0x0000010017207890 */ /* 0x000fe4000fffe0ff */
[----:B------:R-:W-:Y:S02]  /*4140*/  UIADD3 UR33, UPT, UPT, UR23, 0x104, URZ ;  /* 0x0000010417217890 */ /* 0x000fe4000fffe0ff */
[----:B------:R-:W-:Y:S02]  /*4150*/  UIADD3 UR30, UPT, UPT, UR23, -0x7fffff00, URZ ;  /* 0x80000100171e7890 */ /* 0x000fe4000fffe0ff */
[----:B------:R-:W-:Y:S02]  /*4160*/  UIADD3 UR31, UPT, UPT, UR23, -0x7ffffefc, URZ ;  /* 0x80000104171f7890 */ /* 0x000fe4000fffe0ff */
[----:B------:R-:W-:Y:S02]  /*4170*/  USHF.R.U32.HI UR7, URZ, 0x11, UR32 ;  /* 0x00000011ff077899 */ /* 0x000fe40008011620 */
[----:B------:R-:W-:-:S02]  /*4180*/  USHF.R.U32.HI UR6, URZ, 0x1a, UR33 ;  /* 0x0000001aff067899 */ /* 0x000fc40008011621 */
[----:B------:R-:W-:Y:S02]  /*4190*/  USHF.R.U32.HI UR5, URZ, 0x11, UR30 ;  /* 0x00000011ff057899 */ /* 0x000fe4000801161e */
[----:B------:R-:W-:Y:S02]  /*41a0*/  USHF.R.U32.HI UR4, URZ, 0x1a, UR31 ;  /* 0x0000001aff047899 */ /* 0x000fe4000801161f */
[----:B------:R-:W-:Y:S02]  /*41b0*/  ULOP3.LUT UR7, UR7, 0x6000, URZ, 0xc0, !UPT ;  /* 0x0000600007077892 */ /* 0x000fe4000f8ec0ff */
[----:B------:R-:W-:Y:S02]  /*41c0*/  ULOP3.LUT UR6, UR6, 0x30, URZ, 0xc0, !UPT ;  /* 0x0000003006067892 */ /* 0x000fe4000f8ec0ff */
[----:B------:R-:W-:Y:S02]  /*41d0*/  ULOP3.LUT UR5, UR5, 0x6000, URZ, 0xc0, !UPT ;  /* 0x0000600005057892 */ /* 0x000fe4000f8ec0ff */
[----:B------:R-:W-:-:S02]  /*41e0*/  ULOP3.LUT UR4, UR4, 0x30, URZ, 0xc0, !UPT ;  /* 0x0000003004047892 */ /* 0x000fc4000f8ec0ff */
[----:B------:R-:W-:Y:S02]  /*41f0*/  ULOP3.LUT UR7, UR7, 0x10a0, URZ, 0xfc, !UPT ;  /* 0x000010a007077892 */ /* 0x000fe4000f8efcff */
[----:B------:R-:W-:Y:S02]  /*4200*/  ULOP3.LUT UR6, UR6, 0x480, URZ, 0xfc, !UPT ;  /* 0x0000048006067892 */ /* 0x000fe4000f8efcff */
[----:B------:R-:W-:Y:S02]  /*4210*/  ULOP3.LUT UR5, UR5, 0x10a0, URZ, 0xfc, !UPT ;  /* 0x000010a005057892 */ /* 0x000fe4000f8efcff */
[----:B------:R-:W-:Y:S02]  /*4220*/  ULOP3.LUT UR4, UR4, 0x480, URZ, 0xfc, !UPT ;  /* 0x0000048004047892 */ /* 0x000fe4000f8efcff */
[----:B------:R-:W-:Y:S02]  /*4230*/  UPRMT UR29, UR6, 0x5410, UR7 ;  /* 0x00005410061d7896 */ /* 0x000fe40008000007 */
[----:B------:R-:W-:-:S12]  /*4240*/  UPRMT UR27, UR4, 0x5410, UR5 ;  /* 0x00005410041b7896 */ /* 0x000fd80008000005 */
.L_x_89:
[C---:B------:R-:W-:Y:S02]  /*4250*/  LEA R0, R8.reuse, UR22, 0x3 ;  /* 0x0000001608007c11 */ /* 0x040fe4000f8e18ff */
[----:B------:R-:W-:Y:S02]  /*4260*/  SHF.L.U32 R5, R3, 0x1f, RZ ;  /* 0x0000001f03057819 */ /* 0x000fe400000006ff */
[----:B------:R-:W-:Y:S02]  /*4270*/  LEA R4, R8, UR22, 0x4 ;  /* 0x0000001608047c11 */ /* 0x000fe4000f8e20ff */
[----:B------:R-:W1:Y:S02]  /*4280*/  SYNCS.PHASECHK.TRANS64.TRYWAIT P0, [R0+URZ+0x130], R5 ;  /* 0x00013005000075a7 */ /* 0x000e6400080011ff */
[----:B-1-3--:R-:W-:Y:S05]  /*4290*/  @!P0 BRA `(.L_x_82) ;  /* 0x0000006800848947 */ /* 0x00afea0003800000 */
.L_x_200:
[----:B-1----:R-:W1:Y:S01]  /*42a0*/  LDS.128 R4, [R4+0x1a0] ;  /* 0x0001a00004047984 */ /* 0x002e620000000c00 */
[----:B------:R-:W-:Y:S02]  /*42b0*/  VIADD R0, R0, 0x140 ;  /* 0x0000014000007836 */ /* 0x000fe40000000000 */
[----:B------:R-:W-:Y:S01]  /*42c0*/  VIADD R8, R8, 0x1 ;  /* 0x0000000108087836 */ /* 0x000fe20000000000 */
[----:B------:R-:W-:Y:S01]  /*42d0*/  @!PT LDS RZ, [RZ] ;  /* 0x00000000fffff984 */ /* 0x000fe20000000800 */
[----:B------:R-:W-:Y:S01]  /*42e0*/  @!PT LDS RZ, [RZ] ;  /* 0x00000000fffff984 */ /* 0x000fe20000000800 */
[----:B------:R-:W-:Y:S01]  /*42f0*/  @!PT LDS RZ, [RZ] ;  /* 0x00000000fffff984 */ /* 0x000fe20000000800 */
[----:B------:R-:W-:Y:S01]  /*4300*/  @!PT LDS RZ, [RZ] ;  /* 0x00000000fffff984 */ /* 0x000fe20000000800 */
[----:B------:R2:W-:Y:S06]  /*4310*/  MEMBAR.ALL.CTA ;  /* 0x0000000000007992 */ /* 0x0005ec0000008000 */
[----:B--2---:R-:W2:Y:S01]  /*4320*/  FENCE.VIEW.ASYNC.S ;  /* 0x00000000000073c6 */ /* 0x004ea20000000000 */
[----:B------:R-:W-:-:S04]  /*4330*/  PRMT R0, RZ, 0x654, R0 ;  /* 0x00000654ff007816 */ /* 0x000fc80000000000 */
[----:B--2---:R2:W-:Y:S01]  /*4340*/  SYNCS.ARRIVE.TRANS64.RED.A1T0 RZ, [R0+URZ], RZ ;  /* 0x000000ff00ff79a7 */ /* 0x0045e200081004ff */
[----:B-1----:R-:W-:Y:S01]  /*4350*/  LOP3.LUT P1, RZ, R6, 0x1, RZ, 0xc0, !PT ;  /* 0x0000000106ff7812 */ /* 0x002fe2000782c0ff */
[----:B--2---:R-:W-:-:S12]  /*4360*/  BRA.U UP2, `(.L_x_83) ;  /* 0x0000000102fc7547 */ /* 0x004fd8000b800000 */
[----:B------:R-:W1:Y:S01]  /*4370*/  LDCU UR4, c[0x0][0x38c] ;  /* 0x00007180ff0477ac */ /* 0x000e620008000800 */
[----:B------:R-:W-:Y:S02]  /*4380*/  PLOP3.LUT P2, PT, PT, PT, PT, 0x80, 0x8 ;  /* 0x000000000008781c */ /* 0x000fe40003f4f070 */
[----:B------:R-:W-:Y:S01]  /*4390*/  SHF.L.U32 R5, R9, 0x1f, RZ ;  /* 0x0000001f09057819 */ /* 0x000fe200000006ff */
[----:B------:R-:W-:Y:S02]  /*43a0*/  ULEA UR40, UR39, UR22, 0x3 ;  /* 0x0000001627287291 */ /* 0x000fe4000f8e18ff */
[----:B------:R-:W-:Y:S02]  /*43b0*/  ULEA UR24, UR39, UR23, 0x7 ;  /* 0x0000001727187291 */ /* 0x000fe4000f8e38ff */
[----:B-1----:R-:W-:-:S06]  /*43c0*/  UISETP.GE.AND UP0, UPT, UR4, 0x1, UPT ;  /* 0x000000010400788c */ /* 0x002fcc000bf06270 */
[----:B------:R-:W-:-:S05]  /*43d0*/  PLOP3.LUT P0, PT, PT, PT, UP0, 0x80, 0x8 ;  /* 0x000000000008781c */ /* 0x000fca0003f0f008 */
[----:B------:R-:W-:-:S08]  /*43e0*/  @UP0 ULEA UR4, UR19, UR22, 0x3 ;  /* 0x0000001613040291 */ /* 0x000fd0000f8e18ff */
[----:B------:R-:W-:-:S04]  /*43f0*/  @P0 SHF.L.U32 R0, R2, 0x1f, RZ ;  /* 0x0000001f02000819 */ /* 0x000fc800000006ff */
[----:B------:R1:W2:Y:S01]  /*4400*/  @P0 SYNCS.PHASECHK.TRANS64.TRYWAIT P2, [UR4], R0 ;  /* 0x00000000ff0005a7 */ /* 0x0002a20008041104 */
[----:B------:R-:W3:Y:S02]  /*4410*/  SYNCS.PHASECHK.TRANS64.TRYWAIT P0, [UR40+0x160], R5 ;  /* 0x00016005ff0075a7 */ /* 0x000ee40008001128 */
[----:B-123--:R-:W-:Y:S05]  /*4420*/  @!P0 BRA `(.L_x_84) ;  /* 0x0000006800348947 */ /* 0x00efea0003800000 */
.L_x_202:
[----:B------:R-:W-:Y:S01]  /*4430*/  UMOV UR25, UR18 ;  /* 0x0000001200197c82 */ /* 0x000fe20008000000 */
[----:B------:R-:W-:Y:S05]  /*4440*/  BRA.U !UP0, `(.L_x_85) ;  /* 0x0000000108b47547 */ /* 0x000fea000b800000 */
[----:B------:R-:W-:Y:S01]  /*4450*/  UIADD3 UR25, UPT, UPT, UR43, UR18, URZ ;  /* 0x000000122b197290 */ /* 0x000fe2000fffe0ff */
[----:B------:R-:W-:Y:S01]  /*4460*/  UMOV UR21, URZ ;  /* 0x000000ff00157c82 */ /* 0x000fe20008000000 */
[----:B------:R-:W-:Y:S01]  /*4470*/  UMOV UR20, UR41 ;  /* 0x0000002900147c82 */ /* 0x000fe20008000000 */
[----:B------:R-:W-:-:S09]  /*4480*/  UMOV UR6, UR19 ;  /* 0x0000001300067c82 */ /* 0x000fd20008000000 */
.L_x_88:
[----:B--2---:R-:W-:Y:S01]  /*4490*/  ULEA UR7, UR6, UR22, 0x3 ;  /* 0x0000001606077291 */ /* 0x004fe2000f8e18ff */
[----:B---3--:R-:W-:Y:S11]  /*44a0*/  @P2 BRA `(.L_x_86) ;  /* 0x00000000000c2947 */ /* 0x008ff60003800000 */
[----:B-1----:R-:W-:Y:S04]  /*44b0*/  SHF.L.U32 R5, R2, 0x1f, RZ ;  /* 0x0000001f02057819 */ /* 0x002fe800000006ff */
[----:B------:R-:W1:Y:S02]  /*44c0*/  SYNCS.PHASECHK.TRANS64.TRYWAIT P0, [UR7], R5 ;  /* 0x00000005ff0075a7 */ /* 0x000e640008001107 */
[----:B-1----:R-:W-:Y:S05]  /*44d0*/  @!P0 BRA `(.L_x_87) ;  /* 0x0000006800208947 */ /* 0x002fea0003800000 */
.L_x_86:
[----:B------:R-:W-:Y:S01]  /*44e0*/  UISETP.NE.AND UP0, UPT, UR20, 0x1, UPT ;  /* 0x000000011400788c */ /* 0x000fe2000bf05270 */
[----:B------:R-:W-:Y:S01]  /*44f0*/  PLOP3.LUT P2, PT, PT, PT, PT, 0x80, 0x8 ;  /* 0x000000000008781c */ /* 0x000fe20003f4f070 */
[----:B------:R-:W-:Y:S02]  /*4500*/  UIADD3 UR4, UPT, UPT, UR6, 0x1, URZ ;  /* 0x0000000106047890 */ /* 0x000fe4000fffe0ff */
[----:B------:R-:W-:Y:S02]  /*4510*/  ULEA UR12, UR6, UR36, 0x8 ;  /* 0x00000024060c7291 */ /* 0x000fe4000f8e40ff */
[----:B------:R-:W-:Y:S01]  /*4520*/  UISETP.NE.AND UP1, UPT, UR4, 0xe, UPT ;  /* 0x0000000e0400788c */ /* 0x000fe2000bf25270 */
[----:B------:R-:W-:Y:S01]  /*4530*/  PLOP3.LUT P0, PT, PT, PT, UP0, 0x80, 0x8 ;  /* 0x000000000008781c */ /* 0x000fe20003f0f008 */
[----:B------:R-:W-:Y:S02]  /*4540*/  ULEA UR10, UR6, UR35, 0x9 ;  /* 0x00000023060a7291 */ /* 0x000fe4000f8e48ff */
[----:B------:R-:W-:Y:S02]  /*4550*/  USEL UR5, URZ, 0x1, UP1 ;  /* 0x00000001ff057887 */ /* 0x000fe40008800000 */
[----:B------:R-:W-:Y:S02]  /*4560*/  USEL UR19, UR4, URZ, UP1 ;  /* 0x000000ff04137287 */ /* 0x000fe40008800000 */
[----:B------:R-:W-:Y:S02]  /*4570*/  ULEA UR16, UR6, UR37, 0x5 ;  /* 0x0000002506107291 */ /* 0x000fe4000f8e28ff */
[----:B------:R-:W-:Y:S01]  /*4580*/  @UP0 ULEA UR4, UR19, UR22, 0x3 ;  /* 0x0000001613040291 */ /* 0x000fe2000f8e18ff */
[----:B------:R-:W-:Y:S01]  /*4590*/  LOP3.LUT R2, R2, UR5, RZ, 0x3c, !PT ;  /* 0x0000000502027c12 */ /* 0x000fe2000f8e3cff */
[----:B------:R-:W-:Y:S02]  /*45a0*/  UISETP.NE.U32.AND UP0, UPT, UR21, URZ, UPT ;  /* 0x000000ff1500728c */ /* 0x000fe4000bf05070 */
[----:B------:R-:W-:Y:S01]  /*45b0*/  ULEA UR14, UR6, UR38, 0x5 ;  /* 0x00000026060e7291 */ /* 0x000fe2000f8e28ff */
[----:B-1----:R-:W-:Y:S01]  /*45c0*/  @P0 SHF.L.U32 R0, R2, 0x1f, RZ ;  /* 0x0000001f02000819 */ /* 0x002fe200000006ff */
[----:B------:R-:W-:Y:S02]  /*45d0*/  UIADD3 UR8, UPT, UPT, UR12, 0x2, URZ ;  /* 0x000000020c087890 */ /* 0x000fe4000fffe0ff */
[----:B------:R-:W-:Y:S01]  /*45e0*/  UIADD3 UR7, UPT, UPT, UR7, 0x70, URZ ;  /* 0x0000007007077890 */ /* 0x000fe2000fffe0ff */
[----:B------:R2:W3:Y:S01]  /*45f0*/  @P0 SYNCS.PHASECHK.TRANS64.TRYWAIT P2, [UR4], R0 ;  /* 0x00000000ff0005a7 */ /* 0x0004e20008041104 */
[----:B------:R-:W-:Y:S02]  /*4600*/  UIADD3 UR4, UPT, UPT, UR10, 0x2, URZ ;  /* 0x000000020a047890 */ /* 0x000fe4000fffe0ff */
[----:B------:R-:W-:Y:S02]  /*4610*/  UIADD3 UR18, UPT, UPT, UR18, 0x1, URZ ;  /* 0x0000000112127890 */ /* 0x000fe4000fffe0ff */
[----:B------:R-:W-:Y:S01]  /*4620*/  UIADD3 UR20, UPT, UPT, UR20, -0x1, URZ ;  /* 0xffffffff14147890 */ /* 0x000fe2000fffe0ff */
[----:B------:R-:W-:Y:S01]  /*4630*/  UMOV UR17, 0x4008 ;  /* 0x0000400800117882 */ /* 0x000fe20000000000 */
[----:B------:R-:W-:Y:S01]  /*4640*/  UMOV UR15, 0x4008 ;  /* 0x00004008000f7882 */ /* 0x000fe20000000000 */
[----:B------:R2:W-:Y:S01]  /*4650*/  UTCCP.T.S.2CTA.4x32dp128bit tmem[UR23+0x100], gdesc[UR16] ;  /* 0x00010010170079e7 */ /* 0x0005e20009300000 */
[----:B------:R2:W-:Y:S01]  /*4660*/  UTCCP.T.S.2CTA.4x32dp128bit tmem[UR23+0x104], gdesc[UR14] ;  /* 0x0001040e170079e7 */ /* 0x0005e20009300000 */
[----:B------:R-:W-:Y:S01]  /*4670*/  UMOV UR13, 0x80004020 ;  /* 0x80004020000d7882 */ /* 0x000fe20000000000 */
[----:B------:R-:W-:Y:S01]  /*4680*/  UMOV UR11, 0x80004020 ;  /* 0x80004020000b7882 */ /* 0x000fe20000000000 */
[----:B------:R-:W-:Y:S01]  /*4690*/  UMOV UR9, 0x80004020 ;  /* 0x8000402000097882 */ /* 0x000fe20000000000 */
[----:B------:R2:W-:Y:S01]  /*46a0*/  UTCOMMA.2CTA gdesc[UR10], gdesc[UR12], tmem[UR24], tmem[UR28], idesc[UR29], tmem[UR32], UP0 ;  /* 0xc0201c0c0a0075ea */ /* 0x0005e20008200018 */
[----:B------:R-:W-:Y:S01]  /*46b0*/  UISETP.NE.AND UP0, UPT, UR18, UR25, UPT ;  /* 0x000000191200728c */ /* 0x000fe2000bf05270 */
[----:B------:R-:W-:Y:S01]  /*46c0*/  UMOV UR5, 0x80004020 ;  /* 0x8000402000057882 */ /* 0x000fe20000000000 */
[----:B------:R-:W-:Y:S01]  /*46d0*/  UMOV UR21, 0x1 ;  /* 0x0000000100157882 */ /* 0x000fe20000000000 */
[----:B------:R2:W-:Y:S01]  /*46e0*/  UTCOMMA.2CTA gdesc[UR4], gdesc[UR8], tmem[UR24], tmem[UR26], idesc[UR27], tmem[UR30], UPT ;  /* 0xc01e1a08040075ea */ /* 0x0005e2000ba00018 */
[----:B------:R2:W-:Y:S01]  /*46f0*/  UTCBAR.2CTA.MULTICAST [UR7], URZ, UR34 ;  /* 0x000000ff070073e9 */ /* 0x0005e20008200822 */
[----:B------:R-:W-:Y:S04]  /*4700*/  UMOV UR6, UR19 ;  /* 0x0000001300067c82 */ /* 0x000fe80008000000 */
[----:B------:R-:W-:Y:S05]  /*4710*/  BRA.U UP0, `(.L_x_88) ;  /* 0xfffffffd005c7547 */ /* 0x000fea000b83ffff */
.L_x_85:
[----:B--2---:R-:W-:Y:S01]  /*4720*/  UIADD3 UR4, UPT, UPT, UR40, 0x150, URZ ;  /* 0x0000015028047890 */ /* 0x004fe2000fffe0ff */
[----:B------:R-:W-:-:S08]  /*4730*/  UMOV UR18, UR25 ;  /* 0x0000001900127c82 */ /* 0x000fd00008000000 */
[----:B------:R2:W-:Y:S01]  /*4740*/  UTCBAR.2CTA.MULTICAST [UR4], URZ, UR42 ;  /* 0x000000ff040073e9 */ /* 0x0005e2000820082a */
[----:B------:R-:W-:Y:S02]  /*4750*/  NOP ;  /* 0x0000000000007918 */ /* 0x000fe40000000000 */
.L_x_83:
[----:B--2---:R-:W-:Y:S01]  /*4760*/  UIADD3 UR4, UPT, UPT, UR39, 0x1, URZ ;  /* 0x0000000127047890 */ /* 0x004fe2000fffe0ff */
[----:B------:R-:W-:-:S03]  /*4770*/  ISETP.NE.AND P0, PT, R8, 0x2, PT ;  /* 0x000000020800780c */ /* 0x000fc60003f05270 */
[----:B------:R-:W-:Y:S01]  /*4780*/  UISETP.NE.AND UP0, UPT, UR4, 0x2, UPT ;  /* 0x000000020400788c */ /* 0x000fe2000bf05270 */
[----:B-1----:R-:W-:Y:S02]  /*4790*/  SEL R0, RZ, 0x1, P0 ;  /* 0x00000001ff007807 */ /* 0x002fe40000000000 */
[----:B------:R-:W-:Y:S01]  /*47a0*/  SEL R8, R8, RZ, P0 ;  /* 0x000000ff08087207 */ /* 0x000fe20000000000 */
[----:B------:R-:W-:Y:S01]  /*47b0*/  USEL UR5, URZ, 0x1, UP0 ;  /* 0x00000001ff057887 */ /* 0x000fe20008000000 */
[----:B------:R-:W-:Y:S01]  /*47c0*/  LOP3.LUT R3, R3, R0, RZ, 0x3c, !PT ;  /* 0x0000000003037212 */ /* 0x000fe200078e3cff */
[----:B------:R-:W-:-:S04]  /*47d0*/  USEL UR39, UR4, URZ, UP0 ;  /* 0x000000ff04277287 */ /* 0x000fc80008000000 */
[----:B------:R-:W-:Y:S01]  /*47e0*/  LOP3.LUT R9, R9, UR5, RZ, 0x3c, !PT ;  /* 0x0000000509097c12 */ /* 0x000fe2000f8e3cff */
[----:B------:R-:W-:Y:S07]  /*47f0*/  @P1 BRA `(.L_x_89) ;  /* 0xfffffff800941947 */ /* 0x000fee000383ffff */
[----:B------:R-:W1:Y:S01]  /*4800*/  S2UR UR8, SR_CgaCtaId ;  /* 0x00000000000879c3 */ /* 0x000e620000008800 */
[----:B------:R-:W-:Y:S01]  /*4810*/  ELECT P0, URZ, PT ;  /* 0x0000000000ff782f */ /* 0x000fe20003800000 */
[----:B------:R-:W-:Y:S01]  /*4820*/  HFMA2 R0, -RZ, RZ, 0, 5.9604644775390625e-08 ;  /* 0x00000001ff007431 */ /* 0x000fe200000001ff */
[----:B------:R-:W-:-:S05]  /*4830*/  UMOV UR4, 0x40 ;  /* 0x0000004000047882 */ /* 0x000fca0000000000 */
[----:B------:R-:W-:Y:S01]  /*4840*/  UVIRTCOUNT.DEALLOC.SMPOOL 0x80 ;  /* 0x000000800000784c */ /* 0x000fe20000000000 */
[----:B------:R-:W-:Y:S02]  /*4850*/  UISETP.NE.AND UP0, UPT, UR46, URZ, UPT ;  /* 0x000000ff2e00728c */ /* 0x000fe4000bf05270 */
[----:B-1----:R-:W-:-:S09]  /*4860*/  ULEA UR8, UR8, UR4, 0x18 ;  /* 0x0000000408087291 */ /* 0x002fd2000f8ec0ff */
[----:B------:R1:W-:Y:S01]  /*4870*/  @P0 STS.U8 [UR8+0x1c], R0 ;  /* 0x00001c00ff000988 */ /* 0x0003e20008000008 */
[----:B------:R-:W-:Y:S05]  /*4880*/  BRA.U UP0, `(.L_x_90) ;  /* 0x0000000100587547 */ /* 0x000fea000b800000 */
[----:B------:R-:W-:Y:S01]  /*4890*/  UIADD3 UR5, UPT, UPT, UR22, 0x160, URZ ;  /* 0x0000016016057890 */ /* 0x000fe2000fffe0ff */
[----:B------:R-:W-:-:S03]  /*48a0*/  SHF.L.U32 R3, R9, 0x1f, RZ ;  /* 0x0000001f09037819 */ /* 0x000fc600000006ff */
[----:B------:R-:W-:-:S09]  /*48b0*/  ULEA UR4, UR39, UR5, 0x3 ;  /* 0x0000000527047291 */ /* 0x000fd2000f8e18ff */
[----:B------:R-:W2:Y:S02]  /*48c0*/  SYNCS.PHASECHK.TRANS64.TRYWAIT P0, [UR4], R3 ;  /* 0x00000003ff0075a7 */ /* 0x000ea40008001104 */
[----:B--2---:R-:W-:Y:S05]  /*48d0*/  @!P0 BRA `(.L_x_91) ;  /* 0x0000006400388947 */ /* 0x004fea0003800000 */
.L_x_205:
[----:B------:R-:W-:-:S04]  /*48e0*/  UIADD3 UR39, UPT, UPT, UR39, 0x1, URZ ;  /* 0x0000000127277890 */ /* 0x000fc8000fffe0ff */
[----:B------:R-:W-:-:S04]  /*48f0*/  UISETP.NE.AND UP1, UPT, UR39, 0x2, UPT ;  /* 0x000000022700788c */ /* 0x000fc8000bf25270 */
[----:B------:R-:W-:Y:S02]  /*4900*/  USEL UR6, URZ, 0x1, UP1 ;  /* 0x00000001ff067887 */ /* 0x000fe40008800000 */
[----:B------:R-:W-:-:S04]  /*4910*/  USEL UR4, UR39, URZ, UP1 ;  /* 0x000000ff27047287 */ /* 0x000fc80008800000 */
[----:B------:R-:W-:Y:S01]  /*4920*/  ULEA UR4, UR4, UR5, 0x3 ;  /* 0x0000000504047291 */ /* 0x000fe2000f8e18ff */
[----:B-1----:R-:W-:-:S04]  /*4930*/  LOP3.LUT R3, R9, UR6, RZ, 0x3c, !PT ;  /* 0x0000000609037c12 */ /* 0x002fc8000f8e3cff */
[----:B------:R-:W-:Y:S01]  /*4940*/  SHF.L.U32 R3, R3, 0x1f, RZ ;  /* 0x0000001f03037819 */ /* 0x000fe200000006ff */
[----:B------:R-:W-:-:S04]  /*4950*/  IMAD.U32 R0, RZ, RZ, UR4 ;  /* 0x00000004ff007e24 */ /* 0x000fc8000f8e00ff */
[----:B------:R1:W2:Y:S03]  /*4960*/  SYNCS.PHASECHK.TRANS64.TRYWAIT P0, [R0+URZ], R3 ;  /* 0x00000003000075a7 */ /* 0x0002a600080011ff */
[----:B--2---:R-:W-:Y:S05]  /*4970*/  @!P0 NANOSLEEP.SYNCS 0x989680 ;  /* 0x009896800000895d */ /* 0x004fea0003900000 */
[----:B------:R-:W2:Y:S02]  /*4980*/  @!P0 SYNCS.PHASECHK.TRANS64 P0, [R0+URZ], R3 ;  /* 0x00000003000085a7 */ /* 0x000ea400080010ff */
[----:B--2---:R-:W-:Y:S05]  /*4990*/  @P0 BRA `(.L_x_92) ;  /* 0x0000000000200947 */ /* 0x004fea0003800000 */
.L_x_93:
[----:B--2---:R2:W4:Y:S02]  /*49a0*/  SYNCS.PHASECHK.TRANS64.TRYWAIT P0, [R0+URZ], R3 ;  /* 0x00000003000075a7 */ /* 0x00452400080011ff */
[----:B----4-:R-:W-:Y:S05]  /*49b0*/  @!P0 NANOSLEEP.SYNCS 0x989680 ;  /* 0x009896800000895d */ /* 0x010fea0003900000 */
[----:B------:R-:W4:Y:S02]  /*49c0*/  @!P0 SYNCS.PHASECHK.TRANS64 P0, [R0+URZ], R3 ;  /* 0x00000003000085a7 */ /* 0x000f2400080010ff */
[----:B----4-:R-:W-:Y:S05]  /*49d0*/  @!P0 BRA `(.L_x_93) ;  /* 0xfffffffc00f08947 */ /* 0x010fea000383ffff */
[----:B------:R-:W-:Y:S05]  /*49e0*/  BRA `(.L_x_92) ;  /* 0x00000000000c7947 */ /* 0x000fea0003800000 */
.L_x_90:
[----:B------:R-:W-:-:S04]  /*49f0*/  UIADD3 UR4, UPT, UPT, UR22, 0x190, URZ ;  /* 0x0000019016047890 */ /* 0x000fc8000fffe0ff */
[----:B------:R-:W-:-:S09]  /*4a00*/  UPRMT UR4, UR45, 0x654, UR4 ;  /* 0x000006542d047896 */ /* 0x000fd20008000004 */
[----:B------:R-:W-:Y:S03]  /*4a10*/  SYNCS.ARRIVE.TRANS64.RED.A1T0 RZ, [UR4], RZ ;  /* 0x000000ffffff79a7 */ /* 0x000fe60008100404 */
.L_x_92:
[----:B-12---:R-:W-:Y:S01]  /*4a20*/  SHF.L.U32 R3, RZ, 0x1f, RZ ;  /* 0x0000001fff037819 */ /* 0x006fe200000006ff */
[----:B------:R-:W-:Y:S01]  /*4a30*/  UIADD3 UR4, UPT, UPT, UR22, 0x190, URZ ;  /* 0x0000019016047890 */ /* 0x000fe2000fffe0ff */
[----:B------:R-:W-:Y:S02]  /*4a40*/  PLOP3.LUT P0, PT, PT, PT, UP0, 0x80, 0x8 ;  /* 0x000000000008781c */ /* 0x000fe40003f0f008 */
[----:B------:R-:W1:Y:S02]  /*4a50*/  SYNCS.PHASECHK.TRANS64.TRYWAIT P1, [UR22+0x190], R3 ;  /* 0x00019003ff0075a7 */ /* 0x000e640008021116 */
[----:B-1----:R-:W-:Y:S09]  /*4a60*/  @!P1 BRA `(.L_x_94) ;  /* 0x0000006000ec9947 */ /* 0x002ff20003800000 */
.L_x_207:
[----:B------:R-:W-:Y:S01]  /*4a70*/  @!UP0 UPRMT UR4, UR45, 0x654, UR4 ;  /* 0x000006542d048896 */ /* 0x000fe20008000004 */
[----:B------:R-:W-:Y:S01]  /*4a80*/  UMOV UR5, 0xffff ;  /* 0x0000ffff00057882 */ /* 0x000fe20000000000 */
[----:B------:R-:W-:-:S07]  /*4a90*/  UMOV UR6, 0x1 ;  /* 0x0000000100067882 */ /* 0x000fce0000000000 */
[----:B------:R-:W-:Y:S01]  /*4aa0*/  @!P0 SYNCS.ARRIVE.TRANS64.RED.A1T0 RZ, [UR4], RZ ;  /* 0x000000ffffff89a7 */ /* 0x000fe20008100404 */
[----:B------:R-:W-:Y:S01]  /*4ab0*/  NOP ;  /* 0x0000000000007918 */ /* 0x000fe20000000000 */
[----:B-1----:R-:W1:Y:S01]  /*4ac0*/  LDS R0, [UR8+0x14] ;  /* 0x00001408ff007984 */ /* 0x002e620008000800 */
[----:B------:R-:W-:-:S04]  /*4ad0*/  ULOP3.LUT UR4, UR23, 0xffff, URZ, 0xc0, !UPT ;  /* 0x0000ffff17047892 */ /* 0x000fc8000f8ec0ff */
[----:B------:R-:W-:-:S04]  /*4ae0*/  USHF.R.U32.HI UR4, URZ, 0x5, UR4 ;  /* 0x00000005ff047899 */ /* 0x000fc80008011604 */
[----:B------:R-:W-:Y:S02]  /*4af0*/  USHF.L.U32 UR5, UR5, UR4, URZ ;  /* 0x0000000405057299 */ /* 0x000fe400080006ff */
[----:B------:R-:W-:-:S04]  /*4b00*/  USHF.L.U32 UR4, UR6, UR4, URZ ;  /* 0x0000000406047299 */ /* 0x000fc800080006ff */
[----:B-1----:R-:W-:-:S04]  /*4b10*/  LOP3.LUT R0, R0, UR5, RZ, 0xc0, !PT ;  /* 0x0000000500007c12 */ /* 0x002fc8000f8ec0ff */
[----:B------:R-:W-:-:S13]  /*4b20*/  ISETP.NE.AND P0, PT, R0, UR5, PT ;  /* 0x0000000500007c0c */ /* 0x000fda000bf05270 */
[----:B------:R-:W-:Y:S05]  /*4b30*/  @P0 BRA `(.L_x_95) ;  /* 0x0000000000580947 */ /* 0x000fea0003800000 */
[----:B------:R-:W1:Y:S02]  /*4b40*/  LDS R0, [UR8+0x18] ;  /* 0x00001808ff007984 */ /* 0x000e640008000800 */
[----:B-1----:R-:W-:-:S04]  /*4b50*/  LOP3.LUT R0, R0, UR4, RZ, 0xc0, !PT ;  /* 0x0000000400007c12 */ /* 0x002fc8000f8ec0ff */
[----:B------:R-:W-:-:S13]  /*4b60*/  ISETP.NE.AND P0, PT, R0, UR4, PT ;  /* 0x0000000400007c0c */ /* 0x000fda000bf05270 */
[----:B------:R-:W-:Y:S05]  /*4b70*/  @P0 BRA `(.L_x_96) ;  /* 0x00000000003c0947 */ /* 0x000fea0003800000 */
[----:B------:R-:W1:Y:S01]  /*4b80*/  S2R R2, SR_LANEID ;  /* 0x0000000000027919 */ /* 0x000e620000000000 */
[----:B------:R-:W-:Y:S01]  /*4b90*/  ULOP3.LUT UR5, URZ, UR5, URZ, 0x33, !UPT ;  /* 0x00000005ff057292 */ /* 0x000fe2000f8e33ff */
[----:B------:R-:W-:Y:S01]  /*4ba0*/  LOP3.LUT R4, RZ, UR4, RZ, 0x33, !PT ;  /* 0x00000004ff047c12 */ /* 0x000fe2000f8e33ff */
[----:B------:R-:W-:Y:S02]  /*4bb0*/  VOTEU.ANY UR4, UPT, PT ;  /* 0x0000000000047886 */ /* 0x000fe400038e0100 */
[----:B------:R-:W-:Y:S01]  /*4bc0*/  UFLO.U32 UR4, UR4 ;  /* 0x00000004000472bd */ /* 0x000fe200080e0000 */
[----:B------:R-:W2:Y:S01]  /*4bd0*/  REDUX UR6, R4 ;  /* 0x00000000040673c4 */ /* 0x000ea20000000000 */
[----:B------:R-:W-:-:S06]  /*4be0*/  IMAD.U32 R0, RZ, RZ, UR5 ;  /* 0x00000005ff007e24 */ /* 0x000fcc000f8e00ff */
[----:B------:R4:W-:Y:S01]  /*4bf0*/  UTCATOMSWS.AND URZ, UR5 ;  /* 0x0000000500ff79e3 */ /* 0x0009e20008000000 */
[----:B------:R-:W3:Y:S01]  /*4c00*/  REDUX UR7, R0 ;  /* 0x00000000000773c4 */ /* 0x000ee20000000000 */
[----:B-1----:R-:W-:Y:S01]  /*4c10*/  ISETP.EQ.U32.AND P0, PT, R2, UR4, PT ;  /* 0x0000000402007c0c */ /* 0x002fe2000bf02070 */
[----:B--2---:R-:W-:Y:S01]  /*4c20*/  IMAD.U32 R2, RZ, RZ, UR6 ;  /* 0x00000006ff027e24 */ /* 0x004fe2000f8e00ff */
[----:B---3--:R-:W-:-:S11]  /*4c30*/  MOV R3, UR7 ;  /* 0x0000000700037c02 */ /* 0x008fd60008000f00 */
[----:B------:R4:W-:Y:S04]  /*4c40*/  @P0 ATOMS.AND RZ, [UR8+0x14], R3 ;  /* 0x00001403ffff098c */ /* 0x0009e8000a800008 */
[----:B------:R4:W-:Y:S01]  /*4c50*/  @P0 ATOMS.AND RZ, [UR8+0x18], R2 ;  /* 0x00001802ffff098c */ /* 0x0009e2000a800008 */
[----:B------:R-:W-:Y:S05]  /*4c60*/  BRA `(.L_x_97) ;  /* 0x0000000000147947 */ /* 0x000fea0003800000 */
.L_x_96:
[----:B------:R-:W-:Y:S02]  /*4c70*/  MOV R2, 0x4c90 ;  /* 0x00004c9000027802 */ /* 0x000fe40000000f00 */
[----:B---3-5:R-:W-:Y:S05]  /*4c80*/  CALL.REL.NOINC `($__internal_0_$__cuda_sm10x_tcgen05_guardrail_trap_col_being_dealloced_not_returned_by_alloc) ;  /* 0x0000006400cc7944 */ /* 0x028fea0003c00000 */
[----:B------:R-:W-:Y:S05]  /*4c90*/  BRA `(.L_x_97) ;  /* 0x0000000000087947 */ /* 0x000fea0003800000 */
.L_x_95:
[----:B------:R-:W-:Y:S02]  /*4ca0*/  MOV R2, 0x4cc0 ;  /* 0x00004cc000027802 */ /* 0x000fe40000000f00 */
[----:B---3-5:R-:W-:Y:S05]  /*4cb0*/  CALL.REL.NOINC `($__internal_2_$__cuda_sm10x_tcgen05_guardrail_trap_unallocated_columns_being_dealloced) ;  /* 0x0000006400d87944 */ /* 0x028fea0003c00000 */
.L_x_97:
[----:B------:R-:W-:Y:S01]  /*4cc0*/  NOP ;  /* 0x0000000000007918 */ /* 0x000fe20000000000 */
[----:B----4-:R-:W-:Y:S05]  /*4cd0*/  EXIT ;  /* 0x000000000000794d */ /* 0x010fea0003800000 */
.L_x_70:
[----:B------:R-:W-:-:S09]  /*4ce0*/  UISETP.NE.OR UP0, UPT, UR21, 0x3, !UP4 ;  /* 0x000000031500788c */ /* 0x000fd2000e705670 */
[----:B------:R-:W-:Y:S05]  /*4cf0*/  BRA.U UP0, `(.L_x_98) ;  /* 0x0000001100807547 */ /* 0x000fea000b800000 */
[----:B------:R-:W1:Y:S01]  /*4d00*/  LDCU.64 UR4, c[0x0][0xc88] ;  /* 0x00019100ff0477ac */ /* 0x000e620008000a00 */
[----:B------:R-:W2:Y:S01]  /*4d10*/  LDC.64 R12, c[0x0][0x348] ;  /* 0x0000d200ff0c7b82 */ /* 0x000ea20000000a00 */
[----:B------:R-:W-:Y:S02]  /*4d20*/  HFMA2 R9, -RZ, RZ, 0, 0 ;  /* 0x00000000ff097431 */ /* 0x000fe400000001ff */
[----:B------:R-:W-:Y:S01]  /*4d30*/  IMAD.MOV.U32 R11, RZ, RZ, 0x1 ;  /* 0x00000001ff0b7424 */ /* 0x000fe200078e00ff */
[----:B------:R-:W3:Y:S01]  /*4d40*/  LDCU UR42, c[0x0][0x370] ;  /* 0x00006e00ff2a77ac */ /* 0x000ee20008000800 */
[----:B------:R-:W-:Y:S01]  /*4d50*/  IMAD.MOV.U32 R10, RZ, RZ, RZ ;  /* 0x000000ffff0a7224 */ /* 0x000fe200078e00ff */
[----:B------:R-:W-:Y:S01]  /*4d60*/  MOV R3, 0x2000 ;  /* 0x0000200000037802 */ /* 0x000fe20000000f00 */
[----:B------:R-:W3:Y:S01]  /*4d70*/  LDCU.128 UR48, c[0x0][0xf10] ;  /* 0x0001e200ff3077ac */ /* 0x000ee20008000c00 */
[----:B------:R-:W4:Y:S01]  /*4d80*/  LDCU UR38, c[0x0][0x374] ;  /* 0x00006e80ff2677ac */ /* 0x000f220008000800 */
[----:B------:R-:W4:Y:S01]  /*4d90*/  LDCU.64 UR40, c[0x0][0xc90] ;  /* 0x00019200ff2877ac */ /* 0x000f220008000a00 */
[----:B------:R-:W4:Y:S01]  /*4da0*/  LDCU UR15, c[0x0][0xf0c] ;  /* 0x0001e180ff0f77ac */ /* 0x000f220008000800 */
[----:B-1----:R-:W-:Y:S01]  /*4db0*/  UISETP.NE.U32.AND UP0, UPT, UR4, URZ, UPT ;  /* 0x000000ff0400728c */ /* 0x002fe2000bf05070 */
[----:B------:R-:W1:Y:S01]  /*4dc0*/  LDCU UR53, c[0x0][0xf20] ;  /* 0x0001e400ff3577ac */ /* 0x000e620008000800 */
[----:B------:R-:W1:Y:S01]  /*4dd0*/  LDCU UR4, c[0x0][0xf30] ;  /* 0x0001e600ff0477ac */ /* 0x000e620008000800 */
[----:B------:R-:W-:Y:S01]  /*4de0*/  UMOV UR21, 0x400 ;  /* 0x0000040000157882 */ /* 0x000fe20000000000 */
[----:B---3--:R-:W-:-:S02]  /*4df0*/  UIMAD.WIDE.U32 UR6, UR42, UR48, URZ ;  /* 0x000000302a0672a5 */ /* 0x008fc4000f8e00ff */
[----:B----4-:R-:W-:Y:S02]  /*4e00*/  UIMAD.WIDE.U32 UR8, UR38, UR51, URZ ;  /* 0x00000033260872a5 */ /* 0x010fe4000f8e00ff */
[----:B------:R-:W-:Y:S02]  /*4e10*/  ULEA UR21, UR52, UR21, 0x18 ;  /* 0x0000001534157291 */ /* 0x000fe4000f8ec0ff */
[----:B------:R-:W-:Y:S02]  /*4e20*/  UISETP.NE.U32.AND UP6, UPT, UR40, URZ, UPT ;  /* 0x000000ff2800728c */ /* 0x000fe4000bfc5070 */
[----:B------:R-:W-:Y:S02]  /*4e30*/  UIADD3 UR43, UPT, UPT, UR21, 0xf8, URZ ;  /* 0x000000f8152b7890 */ /* 0x000fe4000fffe0ff */
[----:B------:R-:W-:Y:S02]  /*4e40*/  UISETP.NE.AND.EX UP5, UPT, UR5, URZ, UPT, UP0 ;  /* 0x000000ff0500728c */ /* 0x000fe4000bfa5300 */
[----:B------:R-:W-:Y:S01]  /*4e50*/  UISETP.NE.AND UP0, UPT, UR39, 0x1, UPT ;  /* 0x000000012700788c */ /* 0x000fe2000bf05270 */
[----:B------:R-:W-:Y:S01]  /*4e60*/  UMOV UR6, UR7 ;  /* 0x0000000700067c82 */ /* 0x000fe20008000000 */
[----:B------:R-:W-:Y:S01]  /*4e70*/  UMOV UR45, UR9 ;  /* 0x00000009002d7c82 */ /* 0x000fe20008000000 */
[----:B------:R-:W-:-:S02]  /*4e80*/  UISETP.NE.AND UP0, UPT, UR15, 0x1, UPT ;  /* 0x000000010f00788c */ /* 0x000fc4000bf05270 */
[----:B------:R-:W-:Y:S02]  /*4e90*/  UPLOP3.LUT UP4, UPT, UPT, UPT, UPT, 0x40, 0x4 ;  /* 0x000000000004789c */ /* 0x000fe40003f8e870 */
[----:B------:R-:W-:Y:S01]  /*4ea0*/  UISETP.GE.AND UP2, UPT, UR39, 0x1, UPT ;  /* 0x000000012700788c */ /* 0x000fe2000bf46270 */
[----:B------:R-:W3:Y:S01]  /*4eb0*/  LDCU.64 UR22, c[0x0][0xf28] ;  /* 0x0001e500ff1677ac */ /* 0x000ee20008000a00 */
[----:B------:R-:W-:Y:S02]  /*4ec0*/  UISETP.NE.AND.EX UP6, UPT, UR41, URZ, UPT, UP6 ;  /* 0x000000ff2900728c */ /* 0x000fe4000bfc5360 */
[----:B------:R-:W-:Y:S02]  /*4ed0*/  UIADD3 UR33, UPT, UPT, UR21, 0xe0, URZ ;  /* 0x000000e015217890 */ /* 0x000fe4000fffe0ff */
[----:B------:R-:W-:Y:S02]  /*4ee0*/  UIADD3 UR25, UPT, UPT, UR21, 0xe8, URZ ;  /* 0x000000e815197890 */ /* 0x000fe4000fffe0ff */
[----:B------:R-:W-:-:S02]  /*4ef0*/  UIADD3 UR17, UPT, UPT, UR21, 0xf0, URZ ;  /* 0x000000f015117890 */ /* 0x000fc4000fffe0ff */
[----:B------:R-:W-:Y:S02]  /*4f00*/  UPRMT UR43, UR52, 0x654, UR43 ;  /* 0x00000654342b7896 */ /* 0x000fe4000800002b */
[----:B------:R-:W-:Y:S02]  /*4f10*/  USHF.R.U32.HI UR46, URZ, UR49, UR6 ;  /* 0x00000031ff2e7299 */ /* 0x000fe40008011606 */
[----:B-1----:R-:W-:Y:S02]  /*4f20*/  USHF.R.U32.HI UR45, URZ, UR53, UR45 ;  /* 0x00000035ff2d7299 */ /* 0x002fe4000801162d */
[----:B------:R-:W-:Y:S02]  /*4f30*/  UISETP.NE.AND UP0, UPT, UR50, 0x1, UPT ;  /* 0x000000013200788c */ /* 0x000fe4000bf05270 */
[----:B--2---:R-:W-:-:S11]  /*4f40*/  UISETP.NE.AND UP3, UPT, UR4, 0x1, UPT ;  /* 0x000000010400788c */ /* 0x004fd6000bf65270 */
.L_x_109:
[C---:B------:R-:W-:Y:S02]  /*4f50*/  LEA R8, R10.reuse, UR21, 0x3 ;  /* 0x000000150a087c11 */ /* 0x040fe4000f8e18ff */
[----:B------:R-:W-:Y:S02]  /*4f60*/  SHF.L.U32 R5, R9, 0x1f, RZ ;  /* 0x0000001f09057819 */ /* 0x000fe400000006ff */
[----:B------:R-:W-:Y:S02]  /*4f70*/  LEA R6, R10, UR21, 0x4 ;  /* 0x000000150a067c11 */ /* 0x000fe4000f8e20ff */
[----:B------:R-:W1:Y:S02]  /*4f80*/  SYNCS.PHASECHK.TRANS64.TRYWAIT P0, [R8+URZ+0x130], R5 ;  /* 0x00013005080075a7 */ /* 0x000e6400080011ff */
[----:B-12---:R-:W-:Y:S05]  /*4f90*/  @!P0 BRA `(.L_x_99) ;  /* 0x0000005c00b88947 */ /* 0x006fea0003800000 */
.L_x_208:
[----:B-1----:R-:W1:Y:S01]  /*4fa0*/  LDS.128 R4, [R6+0x1a0] ;  /* 0x0001a00006047984 */ /* 0x002e620000000c00 */
[----:B------:R-:W-:Y:S01]  /*4fb0*/  UISETP.GE.AND UP0, UPT, UR39, 0x1, UPT ;  /* 0x000000012700788c */ /* 0x000fe2000bf06270 */
[----:B------:R-:W-:Y:S01]  /*4fc0*/  @!PT LDS RZ, [RZ] ;  /* 0x00000000fffff984 */ /* 0x000fe20000000800 */
[----:B------:R-:W-:Y:S01]  /*4fd0*/  @!PT LDS RZ, [RZ] ;  /* 0x00000000fffff984 */ /* 0x000fe20000000800 */
[----:B------:R-:W-:Y:S01]  /*4fe0*/  @!PT LDS RZ, [RZ] ;  /* 0x00000000fffff984 */ /* 0x000fe20000000800 */
[----:B------:R-:W-:Y:S01]  /*4ff0*/  @!PT LDS RZ, [RZ] ;  /* 0x00000000fffff984 */ /* 0x000fe20000000800 */
[----:B------:R2:W-:Y:S06]  /*5000*/  MEMBAR.ALL.CTA ;  /* 0x0000000000007992 */ /* 0x0005ec0000008000 */
[----:B--2---:R-:W2:Y:S01]  /*5010*/  FENCE.VIEW.ASYNC.S ;  /* 0x00000000000073c6 */ /* 0x004ea20000000000 */
[----:B-1----:R-:W-:Y:S11]  /*5020*/  LOP3.LUT P0, RZ, R6, 0x1, RZ, 0xc0, !PT ;  /* 0x0000000106ff7812 */ /* 0x002ff6000780c0ff */
[----:B------:R-:W-:Y:S02]  /*5030*/  @!UPT UIADD3 URZ, UPT, UPT, URZ, URZ, URZ ;  /* 0x000000fffffff290 */ /* 0x000fe4000fffe0ff */
[----:B--2---:R-:W-:Y:S01]  /*5040*/  VOTEU.ANY UP2, P0 ;  /* 0x0000000000ff7886 */ /* 0x004fe20000040100 */
[----:B------:R-:W-:Y:S11]  /*5050*/  PLOP3.LUT P0, PT, PT, PT, UP2, 0x80, 0x8 ;  /* 0x000000000008781c */ /* 0x000ff60003f0f028 */
[----:B------:R-:W-:Y:S02]  /*5060*/  @!UPT UIADD3 URZ, UPT, UPT, URZ, URZ, URZ ;  /* 0x000000fffffff290 */ /* 0x000fe4000fffe0ff */
[----:B------:R-:W-:Y:S02]  /*5070*/  @P0 SHF.R.U32.HI R0, RZ, 0x10, R5 ;  /* 0x00000010ff000819 */ /* 0x000fe40000011605 */
[----:B------:R-:W-:Y:S02]  /*5080*/  @P0 MOV R2, R4 ;  /* 0x0000000400020202 */ /* 0x000fe40000000f00 */
[----:B------:R-:W-:Y:S01]  /*5090*/  @P0 R2UR UR4, R0 ;  /* 0x00000000000402ca */ /* 0x000fe200000e0000 */
[----:B------:R-:W-:Y:S01]  /*50a0*/  VIADD R0, R8, 0x140 ;  /* 0x0000014008007836 */ /* 0x000fe20000000000 */
[----:B------:R-:W-:Y:S02]  /*50b0*/  @P0 LOP3.LUT R4, R5, 0xffff, RZ, 0xc0, !PT ;  /* 0x0000ffff05040812 */ /* 0x000fe400078ec0ff */
[----:B------:R-:W-:Y:S02]  /*50c0*/  @P0 R2UR UR6, R2 ;  /* 0x00000000020602ca */ /* 0x000fe400000e0000 */
[----:B------:R-:W-:Y:S02]  /*50d0*/  PRMT R0, RZ, 0x654, R0 ;  /* 0x00000654ff007816 */ /* 0x000fe40000000000 */
[----:B------:R-:W-:Y:S02]  /*50e0*/  @P0 R2UR UR5, R4 ;  /* 0x00000000040502ca */ /* 0x000fe400000e0000 */
[----:B------:R1:W-:Y:S03]  /*50f0*/  SYNCS.ARRIVE.TRANS64.RED.A1T0 RZ, [R0+URZ], RZ ;  /* 0x000000ff00ff79a7 */ /* 0x0003e600081004ff */
[----:B------:R-:W-:Y:S04]  /*5100*/  @UP2 UMOV UR37, UR4 ;  /* 0x0000000400252c82 */ /* 0x000fe80008000000 */
[----:B------:R-:W-:Y:S04]  /*5110*/  @UP2 UMOV UR14, UR6 ;  /* 0x00000006000e2c82 */ /* 0x000fe80008000000 */
[----:B------:R-:W-:Y:S01]  /*5120*/  @UP2 UMOV UR13, UR5 ;  /* 0x00000005000d2c82 */ /* 0x000fe20008000000 */
[----:B------:R-:W-:Y:S05]  /*5130*/  BRA.U !UP0, `(.L_x_100) ;  /* 0x0000000108c07547 */ /* 0x000fea000b800000 */
[----:B------:R-:W-:Y:S02]  /*5140*/  UIMAD.WIDE.U32 UR26, UR13, UR51, URZ ;  /* 0x000000330d1a72a5 */ /* 0x000fe4000f8e00ff */
[----:B------:R-:W-:Y:S02]  /*5150*/  UP2UR UR12, UPR, URZ, 0x4 ;  /* 0x00000004ff0c7883 */ /* 0x000fe40008000000 */
[----:B------:R-:W-:Y:S02]  /*5160*/  UISETP.NE.AND UP2, UPT, UR50, 0x1, UPT ;  /* 0x000000013200788c */ /* 0x000fe4000bf45270 */
[----:B------:R-:W-:Y:S02]  /*5170*/  UIMAD.WIDE.U32 UR28, UR14, UR48, URZ ;  /* 0x000000300e1c72a5 */ /* 0x000fe4000f8e00ff */
[----:B------:R-:W-:Y:S02]  /*5180*/  USEL UR4, UR38, UR45, !UP2 ;  /* 0x0000002d26047287 */ /* 0x000fe4000d000000 */
[----:B------:R-:W-:Y:S02]  /*5190*/  UISETP.NE.AND UP0, UPT, UR15, 0x1, UPT ;  /* 0x000000010f00788c */ /* 0x000fe4000bf05270 */
[----:B------:R-:W-:Y:S02]  /*51a0*/  UP2UR UR16, UPR, URZ, 0x2 ;  /* 0x00000002ff107883 */ /* 0x000fe40008000000 */
[----:B------:R-:W-:Y:S02]  /*51b0*/  UISETP.NE.AND UP1, UPT, UR39, 0x1, UPT ;  /* 0x000000012700788c */ /* 0x000fe4000bf25270 */
[----:B---3--:R-:W-:Y:S02]  /*51c0*/  UIMAD.WIDE.U32 UR8, UR4, UR22, URZ ;  /* 0x00000016040872a5 */ /* 0x008fe4000f8e00ff */
[----:B------:R-:W-:Y:S01]  /*51d0*/  USEL UR7, UR42, UR46, !UP0 ;  /* 0x0000002e2a077287 */ /* 0x000fe2000c000000 */
[----:B------:R-:W-:Y:S02]  /*51e0*/  UMOV UR5, UR27 ;  /* 0x0000001b00057c82 */ /* 0x000fe40008000000 */
[----:B------:R-:W-:Y:S02]  /*51f0*/  USHF.R.U32.HI UR6, URZ, UR53, UR5 ;  /* 0x00000035ff067299 */ /* 0x000fe40008011605 */
[----:B------:R-:W-:Y:S02]  /*5200*/  UIMAD.WIDE.U32 UR18, UR7, UR22, URZ ;  /* 0x00000016071272a5 */ /* 0x000fe4000f8e00ff */
[----:B------:R-:W-:Y:S02]  /*5210*/  USEL UR6, UR13, UR6, !UP2 ;  /* 0x000000060d067287 */ /* 0x000fe4000d000000 */
[----:B------:R-:W-:Y:S01]  /*5220*/  UISETP.NE.AND UP2, UPT, UR12, URZ, UPT ;  /* 0x000000ff0c00728c */ /* 0x000fe2000bf45270 */
[----:B------:R-:W-:Y:S02]  /*5230*/  UMOV UR5, UR29 ;  /* 0x0000001d00057c82 */ /* 0x000fe40008000000 */
[----:B------:R-:W-:Y:S03]  /*5240*/  USHF.R.U32.HI UR10, URZ, UR49, UR5 ;  /* 0x00000031ff0a7299 */ /* 0x000fe60008011605 */
[----:B------:R-:W-:Y:S02]  /*5250*/  UMOV UR5, UR9 ;  /* 0x0000000900057c82 */ /* 0x000fe40008000000 */
[----:B------:R-:W-:Y:S03]  /*5260*/  @UP1 USHF.R.U32.HI UR4, URZ, UR23, UR5 ;  /* 0x00000017ff041299 */ /* 0x000fe60008011605 */
[----:B------:R-:W-:Y:S01]  /*5270*/  UMOV UR5, UR19 ;  /* 0x0000001300057c82 */ /* 0x000fe20008000000 */
[----:B------:R-:W-:Y:S02]  /*5280*/  UIMAD UR4, UR39, UR4, URZ ;  /* 0x00000004270472a4 */ /* 0x000fe4000f8e02ff */
[----:B------:R-:W-:Y:S02]  /*5290*/  @UP1 USHF.R.U32.HI UR7, URZ, UR23, UR5 ;  /* 0x00000017ff071299 */ /* 0x000fe40008011605 */
[----:B------:R-:W-:Y:S02]  /*52a0*/  USEL UR5, UR14, UR10, !UP0 ;  /* 0x0000000a0e057287 */ /* 0x000fe4000c000000 */
[----:B------:R-:W-:Y:S02]  /*52b0*/  UIMAD.WIDE.U32 UR18, UR6, UR22, URZ ;  /* 0x00000016061272a5 */ /* 0x000fe4000f8e00ff */
[----:B------:R-:W-:Y:S02]  /*52c0*/  UIMAD UR8, UR39, UR7, URZ ;  /* 0x00000007270872a4 */ /* 0x000fe4000f8e02ff */
[----:B------:R-:W-:Y:S03]  /*52d0*/  UISETP.GE.AND UP0, UPT, UR6, UR4, UPT ;  /* 0x000000040600728c */ /* 0x000fe6000bf06270 */
[----:B------:R-:W-:Y:S01]  /*52e0*/  UMOV UR4, UR19 ;  /* 0x0000001300047c82 */ /* 0x000fe20008000000 */
[----:B------:R-:W-:Y:S02]  /*52f0*/  UISETP.GE.OR UP0, UPT, UR5, UR8, UP0 ;  /* 0x000000080500728c */ /* 0x000fe40008706670 */
[----:B------:R-:W-:Y:S02]  /*5300*/  USHF.R.U32.HI UR4, URZ, UR23, UR4 ;  /* 0x00000017ff047299 */ /* 0x000fe40008011604 */
[----:B------:R-:W-:Y:S02]  /*5310*/  UIMAD.WIDE.U32 UR8, UR5, UR22, URZ ;  /* 0x00000016050872a5 */ /* 0x000fe4000f8e00ff */
[----:B------:R-:W-:Y:S04]  /*5320*/  USEL UR10, UR6, UR4, !UP1 ;  /* 0x00000004060a7287 */ /* 0x000fe8000c800000 */
[----:B------:R-:W-:Y:S01]  /*5330*/  UIADD3 UR12, UPT, UPT, -UR10, URZ, URZ ;  /* 0x000000ff0a0c7290 */ /* 0x000fe2000fffe1ff */
[----:B------:R-:W-:Y:S02]  /*5340*/  @!UP0 UMOV UR4, UR9 ;  /* 0x0000000900048c82 */ /* 0x000fe40008000000 */
[----:B------:R-:W-:Y:S02]  /*5350*/  @!UP0 USHF.R.U32.HI UR4, URZ, UR23, UR4 ;  /* 0x00000017ff048299 */ /* 0x000fe40008011604 */
[----:B------:R-:W-:Y:S02]  /*5360*/  UIMAD UR8, UR39, UR12, UR6 ;  /* 0x0000000c270872a4 */ /* 0x000fe4000f8e0206 */
[----:B------:R-:W-:Y:S02]  /*5370*/  @!UP0 USEL UR4, UR5, UR4, !UP1 ;  /* 0x0000000405048287 */ /* 0x000fe4000c800000 */
[----:B------:R-:W-:Y:S02]  /*5380*/  UISETP.NE.AND UP1, UPT, UR16, URZ, UPT ;  /* 0x000000ff1000728c */ /* 0x000fe4000bf25270 */
[----:B------:R-:W-:Y:S02]  /*5390*/  @!UP0 UIMAD UR8, UR7, UR8, UR4 ;  /* 0x00000008070882a4 */ /* 0x000fe4000f8e0204 */
[----:B------:R-:W-:Y:S02]  /*53a0*/  @!UP0 UIADD3 UR9, UPT, UPT, UR10, -UR4, URZ ;  /* 0x800000040a098290 */ /* 0x000fe4000fffe0ff */
[----:B------:R-:W-:Y:S02]  /*53b0*/  UIADD3 UR4, UPT, UPT, -UR5, URZ, URZ ;  /* 0x000000ff05047290 */ /* 0x000fe4000fffe1ff */
[----:B------:R-:W-:Y:S02]  /*53c0*/  UIADD3 UR7, UPT, UPT, -UR6, URZ, URZ ;  /* 0x000000ff06077290 */ /* 0x000fe4000fffe1ff */
[----:B------:R-:W-:Y:S02]  /*53d0*/  @!UP0 UIMAD UR6, UR9, UR39, UR5 ;  /* 0x00000027090682a4 */ /* 0x000fe4000f8e0205 */
[----:B------:R-:W-:Y:S02]  /*53e0*/  UIMAD UR14, UR15, UR4, UR14 ;  /* 0x000000040f0e72a4 */ /* 0x000fe4000f8e020e */
[----:B------:R-:W-:Y:S01]  /*53f0*/  UIMAD UR13, UR50, UR7, UR13 ;  /* 0x00000007320d72a4 */ /* 0x000fe2000f8e020d */
[----:B------:R-:W-:Y:S02]  /*5400*/  @!UP0 UMOV UR5, UR8 ;  /* 0x0000000800058c82 */ /* 0x000fe40008000000 */
[----:B------:R-:W-:Y:S02]  /*5410*/  UIMAD UR14, UR5, UR15, UR14 ;  /* 0x0000000f050e72a4 */ /* 0x000fe4000f8e020e */
[----:B------:R-:W-:Y:S11]  /*5420*/  UIMAD UR13, UR6, UR50, UR13 ;  /* 0x00000032060d72a4 */ /* 0x000ff6000f8e020d */
[----:B------:R-:W-:Y:S01]  /*5430*/  @!UPT UIADD3 URZ, UPT, UPT, URZ, URZ, URZ ;  /* 0x000000fffffff290 */ /* 0x000fe2000fffe0ff */
.L_x_100:
[----:B------:R-:W2:Y:S01]  /*5440*/  @!UP3 LDCU.128 UR28, c[0x0][0xf10] ;  /* 0x0001e200ff1cb7ac */ /* 0x000ea20008000c00 */
[----:B------:R-:W-:Y:S02]  /*5450*/  ISETP.NE.U32.AND P0, PT, RZ, UR40, PT ;  /* 0x00000028ff007c0c */ /* 0x000fe4000bf05070 */
[----:B------:R-:W-:Y:S02]  /*5460*/  SHF.L.U32 R4, R11, 0x1f, RZ ;  /* 0x0000001f0b047819 */ /* 0x000fe400000006ff */
[----:B------:R-:W-:Y:S01]  /*5470*/  ISETP.NE.AND.EX P0, PT, RZ, UR41, PT, P0 ;  /* 0x00000029ff007c0c */ /* 0x000fe2000bf05300 */
[----:B------:R-:W4:Y:S01]  /*5480*/  @!UP3 LDCU UR5, c[0x0][0xf0c] ;  /* 0x0001e180ff05b7ac */ /* 0x000f220008000800 */
[----:B------:R-:W-:Y:S02]  /*5490*/  USHF.L.U32 UR35, UR20, 0x7, URZ ;  /* 0x0000000714237899 */ /* 0x000fe400080006ff */
[----:B------:R-:W-:Y:S02]  /*54a0*/  USHF.L.U32 UR34, UR11, 0x7, URZ ;  /* 0x000000070b227899 */ /* 0x000fe400080006ff */
[----:B--2---:R-:W-:Y:S07]  /*54b0*/  UIMAD.WIDE.U32 UR6, UR14, UR28, URZ ;  /* 0x0000001c0e0672a5 */ /* 0x004fee000f8e00ff */
[----:B------:R-:W-:Y:S01]  /*54c0*/  @!UP3 UMOV UR4, UR7 ;  /* 0x000000070004bc82 */ /* 0x000fe20008000000 */
[----:B----4-:R-:W-:Y:S02]  /*54d0*/  @!UP3 UISETP.NE.AND UP0, UPT, UR5, 0x1, UPT ;  /* 0x000000010500b88c */ /* 0x010fe4000bf05270 */
[----:B------:R-:W-:Y:S02]  /*54e0*/  @!UP3 USHF.R.U32.HI UR4, URZ, UR29, UR4 ;  /* 0x0000001dff04b299 */ /* 0x000fe40008011604 */
[----:B------:R-:W-:Y:S02]  /*54f0*/  UIMAD.WIDE.U32 UR6, UR13, UR31, URZ ;  /* 0x0000001f0d0672a5 */ /* 0x000fe4000f8e00ff */
[----:B------:R-:W-:Y:S02]  /*5500*/  @!UP3 USEL UR8, UR14, UR4, !UP0 ;  /* 0x000000040e08b287 */ /* 0x000fe4000c000000 */
[----:B------:R-:W-:Y:S03]  /*5510*/  @!UP3 UISETP.NE.AND UP0, UPT, UR30, 0x1, UPT ;  /* 0x000000011e00b88c */ /* 0x000fe6000bf05270 */
[----:B------:R-:W-:Y:S02]  /*5520*/  @!UP3 UMOV UR6, UR7 ;  /* 0x000000070006bc82 */ /* 0x000fe40008000000 */
[----:B------:R-:W2:Y:S02]  /*5530*/  @!UP3 LDCU UR4, c[0x0][0xf20] ;  /* 0x0001e400ff04b7ac */ /* 0x000ea40008000800 */
[----:B--2---:R-:W-:Y:S04]  /*5540*/  @!UP3 USHF.R.U32.HI UR6, URZ, UR4, UR6 ;  /* 0x00000004ff06b299 */ /* 0x004fe80008011606 */
[----:B------:R-:W-:Y:S04]  /*5550*/  @!UP3 USEL UR6, UR13, UR6, !UP0 ;  /* 0x000000060d06b287 */ /* 0x000fe8000c000000 */
[----:B------:R-:W-:Y:S02]  /*5560*/  @!UP3 UIADD3 UR4, UPT, UPT, -UR8, UR6, URZ ;  /* 0x000000060804b290 */ /* 0x000fe4000fffe1ff */
[----:B------:R-:W-:Y:S02]  /*5570*/  @!UP3 UIADD3 UR6, UPT, UPT, UR8, -UR6, URZ ;  /* 0x800000060806b290 */ /* 0x000fe4000fffe0ff */
[----:B------:R-:W-:Y:S02]  /*5580*/  @!UP3 UIMAD UR14, UR4, UR5, UR14 ;  /* 0x00000005040eb2a4 */ /* 0x000fe4000f8e020e */
[----:B------:R-:W-:Y:S01]  /*5590*/  @!UP3 UIMAD UR13, UR6, UR30, UR13 ;  /* 0x0000001e060db2a4 */ /* 0x000fe2000f8e020d */
[----:B------:R-:W-:Y:S11]  /*55a0*/  BRA.U UP4, `(.L_x_101) ;  /* 0x0000000104107547 */ /* 0x000ff6000b800000 */
[----:B-1----:R-:W-:Y:S04]  /*55b0*/  MOV R0, UR47 ;  /* 0x0000002f00007c02 */ /* 0x002fe80008000f00 */
[----:B------:R-:W-:Y:S04]  /*55c0*/  SHF.L.U32 R5, R0, 0x1f, RZ ;  /* 0x0000001f00057819 */ /* 0x000fe800000006ff */
[----:B------:R-:W1:Y:S02]  /*55d0*/  SYNCS.PHASECHK.TRANS64.TRYWAIT P1, [UR21+0x128], R5 ;  /* 0x00012805ff0075a7 */ /* 0x000e640008021115 */
[----:B-1----:R-:W-:Y:S05]  /*55e0*/  @!P1 BRA `(.L_x_102) ;  /* 0x0000005800389947 */ /* 0x002fea0003800000 */
.L_x_101:
[----:B------:R-:W-:Y:S05]  /*55f0*/  BRA.U !UP6, `(.L_x_103) ;  /* 0x000000010e387547 */ /* 0x000fea000b800000 */
[----:B------:R-:W-:Y:S01]  /*5600*/  UPLOP3.LUT UP1, UPT, UPT, UPT, UP5, 0x80, 0x8 ;  /* 0x000000000008789c */ /* 0x000fe20003f2f050 */
[----:B-1----:R-:W-:Y:S01]  /*5610*/  HFMA2 R0, -RZ, RZ, 0, 5.9604644775390625e-08 ;  /* 0x00000001ff007431 */ /* 0x002fe200000001ff */
[----:B------:R-:W1:Y:S01]  /*5620*/  LDCU.64 UR8, c[0x0][0x358] ;  /* 0x00006b00ff0877ac */ /* 0x000e620008000a00 */
[----:B------:R-:W-:Y:S03]  /*5630*/  IMAD.MOV.U32 R80, RZ, RZ, 0x1 ;  /* 0x00000001ff507424 */ /* 0x000fe600078e00ff */
[----:B------:R-:W-:Y:S05]  /*5640*/  PLOP3.LUT P1, PT, PT, PT, UP1, 0x80, 0x8 ;  /* 0x000000000008781c */ /* 0x000fea0003f2f018 */
[----:B------:R-:W2:Y:S01]  /*5650*/  @UP1 LDCU.64 UR4, c[0x0][0xc88] ;  /* 0x00019100ff0417ac */ /* 0x000ea20008000a00 */
[----:B------:R-:W-:Y:S07]  /*5660*/  @UP1 UIMAD UR6, UR44, UR40, URZ ;  /* 0x000000282c0612a4 */ /* 0x000fee000f8e02ff */
[----:B------:R-:W-:Y:S01]  /*5670*/  @!P1 PRMT R80, R0, 0x7610, R80 ;  /* 0x0000761000509816 */ /* 0x000fe20000000050 */
[----:B--2---:R-:W-:Y:S06]  /*5680*/  @UP1 UIMAD.WIDE UR4, UR6, 0x4, UR4 ;  /* 0x00000004060418a5 */ /* 0x004fec000f8e0204 */
[----:B------:R-:W-:Y:S01]  /*5690*/  IMAD.U32 R6, RZ, RZ, UR4 ;  /* 0x00000004ff067e24 */ /* 0x000fe2000f8e00ff */
[----:B------:R-:W-:Y:S04]  /*56a0*/  MOV R7, UR5 ;  /* 0x0000000500077c02 */ /* 0x000fe80008000f00 */
[----:B------:R-:W2:Y:S01]  /*56b0*/  @!UP1 LDCU UR4, c[0x0][0xc80] ;  /* 0x00019000ff0497ac */ /* 0x000ea20008000800 */
[----:B-1---5:R4:W5:Y:S02]  /*56c0*/  @P1 LDG.E R41, desc[UR8][R6.64] ;  /* 0x0000000806291981 */ /* 0x022964000c1e1900 */
[----:B--2-4-:R-:W-:Y:S07]  /*56d0*/  @!P1 IMAD.U32 R41, RZ, RZ, UR4 ;  /* 0x00000004ff299e24 */ /* 0x014fee000f8e00ff */
.L_x_103:
[----:B-----5:R-:W-:Y:S01]  /*56e0*/  @!P0 FSETP.EQ.AND P2, PT, R41, RZ, PT ;  /* 0x000000ff2900820b */ /* 0x020fe20003f42000 */
[----:B------:R-:W-:Y:S01]  /*56f0*/  @!UPT UIADD3 URZ, UPT, UPT, URZ, URZ, URZ ;  /* 0x000000fffffff290 */ /* 0x000fe2000fffe0ff */
[----:B------:R-:W-:Y:S11]  /*5700*/  @!P0 BRA `(.L_x_104) ;  /* 0x0000000000148947 */ /* 0x000ff60003800000 */
[----:B------:R-:W-:Y:S02]  /*5710*/  LOP3.LUT P0, RZ, R80, 0xff, RZ, 0xc0, !PT ;  /* 0x000000ff50ff7812 */ /* 0x000fe4000780c0ff */
[----:B------:R-:W-:Y:S04]  /*5720*/  PLOP3.LUT P2, PT, PT, PT, UP1, 0x80, 0x8 ;  /* 0x000000000008781c */ /* 0x000fe80003f4f018 */
[----:B------:R-:W-:Y:S07]  /*5730*/  PLOP3.LUT P2, PT, P2, PT, PT, 0x8, 0x80 ;  /* 0x000000000080781c */ /* 0x000fee000174e170 */
[----:B------:R-:W-:Y:S11]  /*5740*/  @P0 FSETP.EQ.AND P2, PT, R41, RZ, PT ;  /* 0x000000ff2900020b */ /* 0x000ff60003f42000 */
[----:B------:R-:W-:Y:S02]  /*5750*/  @!UPT UIADD3 URZ, UPT, UPT, URZ, URZ, URZ ;  /* 0x000000fffffff290 */ /* 0x000fe4000fffe0ff */
.L_x_104:
[----:B------:R-:W2:Y:S01]  /*5760*/  SYNCS.PHASECHK.TRANS64.TRYWAIT P0, [UR21+0x100], R4 ;  /* 0x00010004ff0075a7 */ /* 0x000ea20008001115 */
[----:B------:R-:W-:Y:S04]  /*5770*/  ELECT P1, URZ, PT ;  /* 0x0000000000ff782f */ /* 0x000fe80003820000 */
[----:B------:R-:W-:Y:S01]  /*5780*/  PLOP3.LUT P1, PT, P2, P1, PT, 0xf2, 0x2f ;  /* 0x00000000002f781c */ /* 0x000fe20001723e72 */
[----:B------:R-:W-:Y:S01]  /*5790*/  @!UPT UIADD3 URZ, UPT, UPT, URZ, URZ, URZ ;  /* 0x000000fffffff290 */ /* 0x000fe2000fffe0ff */
[----:B--2---:R-:W-:Y:S11]  /*57a0*/  @!P0 BRA `(.L_x_105) ;  /* 0x0000005400e08947 */ /* 0x004ff60003800000 */
.L_x_211:
[----:B------:R-:W-:Y:S01]  /*57b0*/  @!P1 IADD3 R2, P0, PT, R12, 0x980, RZ ;  /* 0x000009800c029810 */ /* 0x000fe20007f1e0ff */
[----:B------:R-:W-:Y:S01]  /*57c0*/  VOTEU.ALL UP0, P1 ;  /* 0x0000000000ff7886 */ /* 0x000fe20000800000 */
[----:B------:R-:W-:Y:S01]  /*57d0*/  UMOV UR6, 0x0 ;  /* 0x0000000000067882 */ /* 0x000fe20000000000 */
[----:B------:R-:W-:Y:S01]  /*57e0*/  UMOV UR7, 0x10000000 ;  /* 0x1000000000077882 */ /* 0x000fe20000000000 */
[----:B------:R-:W-:Y:S01]  /*57f0*/  @!P1 R2UR UR5, R2 ;  /* 0x00000000020592ca */ /* 0x000fe200000e0000 */
[----:B-1----:R-:W-:Y:S01]  /*5800*/  @!P1 IMAD.X R0, RZ, RZ, R13, P0 ;  /* 0x000000ffff009224 */ /* 0x002fe200000e060d */
[----:B------:R-:W-:Y:S01]  /*5810*/  @!UP0 UIADD3 UR32, UPT, UPT, UR21, 0x200, URZ ;  /* 0x0000020015208890 */ /* 0x000fe2000fffe0ff */
[----:B------:R-:W-:Y:S01]  /*5820*/  VOTEU.ALL UP0, P1 ;  /* 0x0000000000ff7886 */ /* 0x000fe20000800000 */
[----:B------:R-:W-:Y:S02]  /*5830*/  UMOV UR36, UR44 ;  /* 0x0000002c00247c82 */ /* 0x000fe40008000000 */
[----:B------:R-:W-:Y:S01]  /*5840*/  @!P1 R2UR UR4, R0 ;  /* 0x00000000000492ca */ /* 0x000fe200000e0000 */
[----:B------:R-:W-:Y:S06]  /*5850*/  @!P1 IMAD.MOV.U32 R0, RZ, RZ, 0x2000 ;  /* 0x00002000ff009424 */ /* 0x000fec00078e00ff */
[----:B------:R-:W-:Y:S06]  /*5860*/  IMAD.U32 R6, RZ, RZ, UR5 ;  /* 0x00000005ff067e24 */ /* 0x000fec000f8e00ff */
[----:B------:R-:W-:Y:S01]  /*5870*/  IMAD.U32 R7, RZ, RZ, UR4 ;  /* 0x00000004ff077e24 */ /* 0x000fe2000f8e00ff */
[----:B------:R-:W-:Y:S04]  /*5880*/  @!P1 R2UR UR4, R6 ;  /* 0x00000000060492ca */ /* 0x000fe800000e0000 */
[----:B------:R-:W-:Y:S11]  /*5890*/  @!P1 R2UR UR5, R7 ;  /* 0x00000000070592ca */ /* 0x000ff600000e0000 */
[----:B------:R-:W-:Y:S02]  /*58a0*/  @!UPT UIADD3 URZ, UPT, UPT, URZ, URZ, URZ ;  /* 0x000000fffffff290 */ /* 0x000fe4000fffe0ff */
[----:B------:R1:W-:Y:S01]  /*58b0*/  @!UP0 UTMALDG.3D [UR32], [UR4], desc[UR6] ;  /* 0x00000620040085b4 */ /* 0x0003e20008011000 */
[----:B------:R2:W-:Y:S01]  /*58c0*/  @!P1 SYNCS.ARRIVE.TRANS64.RED.A0TR RZ, [UR21+0xe0], R0 ;  /* 0x0000e000ffff99a7 */ /* 0x0005e20008300415 */
[----:B-1----:R-:W-:Y:S09]  /*58d0*/  UPRMT UR4, UR52, 0x654, UR33 ;  /* 0x0000065434047896 */ /* 0x002ff20008000021 */
[----:B------:R-:W-:Y:S01]  /*58e0*/  SYNCS.ARRIVE.TRANS64.RED.A1T0 RZ, [UR4], RZ ;  /* 0x000000ffffff79a7 */ /* 0x000fe20008100404 */
[----:B------:R-:W1:Y:S02]  /*58f0*/  SYNCS.PHASECHK.TRANS64.TRYWAIT P0, [UR21+0x108], R4 ;  /* 0x00010804ff0075a7 */ /* 0x000e640008001115 */
[----:B-12---:R-:W-:Y:S05]  /*5900*/  @!P0 BRA `(.L_x_106) ;  /* 0x0000005400a08947 */ /* 0x006fea0003800000 */
.L_x_213:
[----:B------:R-:W-:Y:S01]  /*5910*/  @!P1 IADD3 R2, P0, PT, R12, 0x980, RZ ;  /* 0x000009800c029810 */ /* 0x000fe20007f1e0ff */
[----:B------:R-:W-:Y:S01]  /*5920*/  VOTEU.ALL UP0, P1 ;  /* 0x0000000000ff7886 */ /* 0x000fe20000800000 */
[----:B------:R-:W-:Y:S01]  /*5930*/  UMOV UR6, 0x0 ;  /* 0x0000000000067882 */ /* 0x000fe20000000000 */
[----:B------:R-:W-:Y:S01]  /*5940*/  UMOV UR7, 0x10000000 ;  /* 0x1000000000077882 */ /* 0x000fe20000000000 */
[----:B------:R-:W-:Y:S01]  /*5950*/  @!P1 R2UR UR5, R2 ;  /* 0x00000000020592ca */ /* 0x000fe200000e0000 */
[----:B------:R-:W-:Y:S01]  /*5960*/  @!P1 IMAD.X R0, RZ, RZ, R13, P0 ;  /* 0x000000ffff009224 */ /* 0x000fe200000e060d */
[----:B------:R-:W-:Y:S02]  /*5970*/  @!UP0 UIADD3 UR26, UPT, UPT, UR34, 0x20, URZ ;  /* 0x00000020221a8890 */ /* 0x000fe4000fffe0ff */
[----:B------:R-:W-:Y:S02]  /*5980*/  @!UP0 UIADD3 UR24, UPT, UPT, UR21, 0x2200, URZ ;  /* 0x0000220015188890 */ /* 0x000fe4000fffe0ff */
[----:B------:R-:W-:Y:S01]  /*5990*/  @!P1 R2UR UR4, R0 ;  /* 0x00000000000492ca */ /* 0x000fe200000e0000 */
[----:B------:R-:W-:Y:S01]  /*59a0*/  VOTEU.ALL UP0, P1 ;  /* 0x0000000000ff7886 */ /* 0x000fe20000800000 */
[----:B------:R-:W-:Y:S01]  /*59b0*/  UMOV UR27, UR35 ;  /* 0x00000023001b7c82 */ /* 0x000fe20008000000 */
[----:B------:R-:W-:Y:S01]  /*59c0*/  UMOV UR28, UR44 ;  /* 0x0000002c001c7c82 */ /* 0x000fe20008000000 */
[----:B------:R-:W-:Y:S03]  /*59d0*/  @!P1 IMAD.MOV.U32 R0, RZ, RZ, 0x2000 ;  /* 0x00002000ff009424 */ /* 0x000fe600078e00ff */
[----:B------:R-:W-:Y:S06]  /*59e0*/  IMAD.U32 R6, RZ, RZ, UR5 ;  /* 0x00000005ff067e24 */ /* 0x000fec000f8e00ff */
[----:B------:R-:W-:Y:S01]  /*59f0*/  IMAD.U32 R7, RZ, RZ, UR4 ;  /* 0x00000004ff077e24 */ /* 0x000fe2000f8e00ff */
[----:B------:R-:W-:Y:S04]  /*5a00*/  @!P1 R2UR UR4, R6 ;  /* 0x00000000060492ca */ /* 0x000fe800000e0000 */
[----:B------:R-:W-:Y:S11]  /*5a10*/  @!P1 R2UR UR5, R7 ;  /* 0x00000000070592ca */ /* 0x000ff600000e0000 */
[----:B------:R-:W-:Y:S02]  /*5a20*/  @!UPT UIADD3 URZ, UPT, UPT, URZ, URZ, URZ ;  /* 0x000000fffffff290 */ /* 0x000fe4000fffe0ff */
[----:B------:R2:W-:Y:S01]  /*5a30*/  @!UP0 UTMALDG.3D [UR24], [UR4], desc[UR6] ;  /* 0x00000618040085b4 */ /* 0x0005e20008011000 */
[----:B------:R4:W-:Y:S01]  /*5a40*/  @!P1 SYNCS.ARRIVE.TRANS64.RED.A0TR RZ, [UR21+0xe8], R0 ;  /* 0x0000e800ffff99a7 */ /* 0x0009e20008300415 */
[----:B--2---:R-:W-:Y:S09]  /*5a50*/  UPRMT UR4, UR52, 0x654, UR25 ;  /* 0x0000065434047896 */ /* 0x004ff20008000019 */
[----:B------:R-:W-:Y:S01]  /*5a60*/  SYNCS.ARRIVE.TRANS64.RED.A1T0 RZ, [UR4], RZ ;  /* 0x000000ffffff79a7 */ /* 0x000fe20008100404 */
[----:B------:R-:W2:Y:S02]  /*5a70*/  SYNCS.PHASECHK.TRANS64.TRYWAIT P0, [UR21+0x110], R4 ;  /* 0x00011004ff0075a7 */ /* 0x000ea40008001115 */
[----:B--2-4-:R-:W-:Y:S05]  /*5a80*/  @!P0 BRA `(.L_x_107) ;  /* 0x0000005400588947 */ /* 0x014fea0003800000 */
.L_x_215:
[----:B------:R-:W-:Y:S01]  /*5a90*/  @!P1 IADD3 R2, P0, PT, R12, 0x980, RZ ;  /* 0x000009800c029810 */ /* 0x000fe20007f1e0ff */
[----:B------:R-:W-:Y:S01]  /*5aa0*/  VOTEU.ALL UP0, P1 ;  /* 0x0000000000ff7886 */ /* 0x000fe20000800000 */
[----:B------:R-:W-:Y:S01]  /*5ab0*/  UMOV UR6, 0x0 ;  /* 0x0000000000067882 */ /* 0x000fe20000000000 */
[----:B------:R-:W-:Y:S01]  /*5ac0*/  UMOV UR7, 0x10000000 ;  /* 0x1000000000077882 */ /* 0x000fe20000000000 */
[----:B------:R-:W-:Y:S01]  /*5ad0*/  @!P1 R2UR UR5, R2 ;  /* 0x00000000020592ca */ /* 0x000fe200000e0000 */
[----:B------:R-:W-:Y:S01]  /*5ae0*/  @!P1 IMAD.X R0, RZ, RZ, R13, P0 ;  /* 0x000000ffff009224 */ /* 0x000fe200000e060d */
[----:B------:R-:W-:Y:S01]  /*5af0*/  @!UP0 UIADD3 UR18, UPT, UPT, UR34, 0x40, URZ ;  /* 0x0000004022128890 */ /* 0x000fe2000fffe0ff */
[----:B------:R-:W-:Y:S01]  /*5b00*/  VIADD R10, R10, 0x1 ;  /* 0x000000010a0a7836 */ /* 0x000fe20000000000 */
        /* <DEDUP_REMOVED lines=17> */
.L_x_217:
[----:B------:R-:W-:Y:S01]  /*5c20*/  @!P1 IADD3 R2, P0, PT, R12, 0x980, RZ ;  /* 0x000009800c029810 */ /* 0x000fe20007f1e0ff */
[----:B------:R-:W-:Y:S01]  /*5c30*/  VOTEU.ALL UP0, P1 ;  /* 0x0000000000ff7886 */ /* 0x000fe20000800000 */
[----:B------:R-:W-:Y:S01]  /*5c40*/  UMOV UR6, 0x0 ;  /* 0x0000000000067882 */ /* 0x000fe20000000000 */
[----:B------:R-:W-:Y:S01]  /*5c50*/  UMOV UR7, 0x10000000 ;  /* 0x1000000000077882 */ /* 0x000fe20000000000 */
[----:B------:R-:W-:Y:S01]  /*5c60*/  @!P1 R2UR UR5, R2 ;  /* 0x00000000020592ca */ /* 0x000fe200000e0000 */
[----:B------:R-:W-:Y:S01]  /*5c70*/  @!P1 IMAD.X R0, RZ, RZ, R13, P0 ;  /* 0x000000ffff009224 */ /* 0x000fe200000e060d */
[----:B------:R-:W-:Y:S01]  /*5c80*/  @!UP0 UIADD3 UR10, UPT, UPT, UR34, 0x60, URZ ;  /* 0x00000060220a8890 */ /* 0x000fe2000fffe0ff */
[----:B------:R-:W-:Y:S01]  /*5c90*/  R2UR UR16, R82 ;  /* 0x00000000521072ca */ /* 0x000fe200000e0000 */
[----:B------:R-:W-:Y:S01]  /*5ca0*/  @!UP0 UIADD3 UR8, UPT, UPT, UR21, 0x6200, URZ ;  /* 0x0000620015088890 */ /* 0x000fe2000fffe0ff */
[----:B------:R-:W-:Y:S01]  /*5cb0*/  ISETP.NE.AND P0, PT, R10, 0x2, PT ;  /* 0x000000020a00780c */ /* 0x000fe20003f05270 */
[----:B------:R-:W-:Y:S01]  /*5cc0*/  @!UP0 UIADD3 UR9, UPT, UPT, UR21, 0xf8, URZ ;  /* 0x000000f815098890 */ /* 0x000fe2000fffe0ff */
[----:B------:R-:W-:Y:S01]  /*5cd0*/  @!P1 R2UR UR4, R0 ;  /* 0x00000000000492ca */ /* 0x000fe200000e0000 */
[----:B------:R-:W-:Y:S01]  /*5ce0*/  VOTEU.ALL UP0, P1 ;  /* 0x0000000000ff7886 */ /* 0x000fe20000800000 */
[----:B------:R-:W-:Y:S01]  /*5cf0*/  UMOV UR11, UR35 ;  /* 0x00000023000b7c82 */ /* 0x000fe20008000000 */
[----:B------:R-:W-:Y:S01]  /*5d00*/  UMOV UR12, UR44 ;  /* 0x0000002c000c7c82 */ /* 0x000fe20008000000 */
[----:B------:R-:W-:Y:S01]  /*5d10*/  SEL R0, RZ, 0x1, P0 ;  /* 0x00000001ff007807 */ /* 0x000fe20000000000 */
[----:B------:R-:W-:Y:S01]  /*5d20*/  UIADD3 UR20, UPT, UPT, UR14, UR63, URZ ;  /* 0x0000003f0e147290 */ /* 0x000fe2000fffe0ff */
[----:B-1----:R-:W-:Y:S01]  /*5d30*/  IMAD.U32 R4, RZ, RZ, UR5 ;  /* 0x00000005ff047e24 */ /* 0x002fe2000f8e00ff */
[----:B------:R-:W-:Y:S01]  /*5d40*/  LOP3.LUT R11, R11, 0x1, RZ, 0x3c, !PT ;  /* 0x000000010b0b7812 */ /* 0x000fe200078e3cff */
[----:B------:R-:W-:Y:S01]  /*5d50*/  UMOV UR44, UR37 ;  /* 0x00000025002c7c82 */ /* 0x000fe20008000000 */
[----:B------:R-:W-:Y:S01]  /*5d60*/  LOP3.LUT R9, R9, R0, RZ, 0x3c, !PT ;  /* 0x0000000009097212 */ /* 0x000fe200078e3cff */
[----:B------:R-:W-:Y:S01]  /*5d70*/  UPLOP3.LUT UP4, UPT, UPT, UPT, UPT, 0x80, 0x8 ;  /* 0x000000000008789c */ /* 0x000fe20003f8f070 */
[----:B------:R-:W-:Y:S02]  /*5d80*/  SEL R10, R10, RZ, P0 ;  /* 0x000000ff0a0a7207 */ /* 0x000fe40000000000 */
[----:B------:R-:W-:Y:S01]  /*5d90*/  IMAD.U32 R5, RZ, RZ, UR4 ;  /* 0x00000004ff057e24 */ /* 0x000fe2000f8e00ff */
[----:B------:R-:W-:Y:S04]  /*5da0*/  @!P1 R2UR UR4, R4 ;  /* 0x00000000040492ca */ /* 0x000fe800000e0000 */
[----:B------:R-:W-:Y:S11]  /*5db0*/  @!P1 R2UR UR5, R5 ;  /* 0x00000000050592ca */ /* 0x000ff600000e0000 */
[----:B------:R-:W-:Y:S02]  /*5dc0*/  @!UPT UIADD3 URZ, UPT, UPT, URZ, URZ, URZ ;  /* 0x000000fffffff290 */ /* 0x000fe4000fffe0ff */
[----:B------:R1:W-:Y:S01]  /*5dd0*/  @!UP0 UTMALDG.3D [UR8], [UR4], desc[UR6] ;  /* 0x00000608040085b4 */ /* 0x0003e20008011000 */
[----:B------:R2:W-:Y:S01]  /*5de0*/  @!P1 SYNCS.ARRIVE.TRANS64.RED.A0TR RZ, [UR21+0xf8], R3 ;  /* 0x0000f803ffff99a7 */ /* 0x0005e20008300415 */
[----:B------:R-:W-:Y:S01]  /*5df0*/  SYNCS.ARRIVE.TRANS64.RED.A1T0 RZ, [UR43], RZ ;  /* 0x000000ffffff79a7 */ /* 0x000fe2000810042b */
[----:B-1----:R-:W-:Y:S01]  /*5e00*/  UIADD3 UR11, UPT, UPT, UR13, UR16, URZ ;  /* 0x000000100d0b7290 */ /* 0x002fe2000fffe0ff */
[----:B------:R-:W-:Y:S11]  /*5e10*/  BRA.U UP2, `(.L_x_109) ;  /* 0xfffffff1024c7547 */ /* 0x000ff6000b83ffff */
[----:B--2---:R-:W-:-:S04]  /*5e20*/  SHF.L.U32 R3, R11, 0x1f, RZ ;  /* 0x0000001f0b037819 */ /* 0x004fc800000006ff */
[----:B------:R-:W1:Y:S02]  /*5e30*/  SYNCS.PHASECHK.TRANS64.TRYWAIT P0, [UR21+0x100], R3 ;  /* 0x00010003ff0075a7 */ /* 0x000e640008001115 */
[----:B-1----:R-:W-:Y:S05]  /*5e40*/  @!P0 BRA `(.L_x_110) ;  /* 0x0000005000988947 */ /* 0x002fea0003800000 */
.L_x_219:
[----:B------:R-:W2:Y:S02]  /*5e50*/  SYNCS.PHASECHK.TRANS64.TRYWAIT P0, [UR21+0x108], R3 ;  /* 0x00010803ff0075a7 */ /* 0x000ea40008001115 */
[----:B--2---:R-:W-:Y:S05]  /*5e60*/  @!P0 BRA `(.L_x_111) ;  /* 0x0000005000a88947 */ /* 0x004fea0003800000 */
.L_x_221:
[----:B------:R-:W2:Y:S02]  /*5e70*/  SYNCS.PHASECHK.TRANS64.TRYWAIT P0, [UR21+0x110], R3 ;  /* 0x00011003ff0075a7 */ /* 0x000ea40008001115 */
[----:B--2---:R-:W-:Y:S05]  /*5e80*/  @!P0 BRA `(.L_x_112) ;  /* 0x0000005000b88947 */ /* 0x004fea0003800000 */
.L_x_223:
[----:B-1----:R-:W-:-:S07]  /*5e90*/  MOV R0, UR21 ;  /* 0x0000001500007c02 */ /* 0x002fce0008000f00 */
.L_x_113:
[----:B-1----:R-:W-:-:S04]  /*5ea0*/  SHF.L.U32 R3, R11, 0x1f, RZ ;  /* 0x0000001f0b037819 */ /* 0x002fc800000006ff */
[----:B------:R1:W2:Y:S03]  /*5eb0*/  SYNCS.PHASECHK.TRANS64.TRYWAIT P0, [R0+URZ+0x118], R3 ;  /* 0x00011803000075a7 */ /* 0x0002a600080011ff */
[----:B--2---:R-:W-:Y:S05]  /*5ec0*/  @!P0 NANOSLEEP.SYNCS 0x989680 ;  /* 0x009896800000895d */ /* 0x004fea0003900000 */
[----:B------:R-:W2:Y:S02]  /*5ed0*/  @!P0 SYNCS.PHASECHK.TRANS64 P0, [R0+URZ+0x118], R3 ;  /* 0x00011803000085a7 */ /* 0x000ea400080010ff */
[----:B--23--:R-:W-:Y:S05]  /*5ee0*/  @P0 EXIT ;  /* 0x000000000000094d */ /* 0x00cfea0003800000 */
[----:B------:R-:W-:Y:S05]  /*5ef0*/  BRA `(.L_x_113) ;  /* 0xfffffffc00e87947 */ /* 0x000fea000383ffff */
.L_x_98:
[----:B------:R-:W-:-:S06]  /*5f00*/  UISETP.GE.AND UP0, UPT, UR21, 0x4, UPT ;  /* 0x000000041500788c */ /* 0x000fcc000bf06270 */
[----:B------:R-:W-:-:S13]  /*5f10*/  PLOP3.LUT P0, PT, PT, PT, UP0, 0x80, 0x8 ;  /* 0x000000000008781c */ /* 0x000fda0003f0f008 */
[----:B------:R-:W-:Y:S05]  /*5f20*/  @!P0 EXIT ;  /* 0x000000000000894d */ /* 0x000fea0003800000 */
[----:B------:R-:W-:Y:S01]  /*5f30*/  BAR.SYNC.DEFER_BLOCKING 0x6, 0xa0 ;  /* 0x0182800000007b1d */ /* 0x000fe20000010000 */
[C---:B------:R-:W-:Y:S01]  /*5f40*/  IMAD.SHL.U32 R2, R94.reuse, 0x20, RZ ;  /* 0x000000205e027824 */ /* 0x040fe200078e00ff */
[C---:B------:R-:W-:Y:S01]  /*5f50*/  SHF.L.U32 R37, R94.reuse, 0x10, RZ ;  /* 0x000000105e257819 */ /* 0x040fe200000006ff */
[C---:B------:R-:W-:Y:S01]  /*5f60*/  IMAD.SHL.U32 R93, R94.reuse, 0x4, RZ ;  /* 0x000000045e5d7824 */ /* 0x040fe200078e00ff */
[----:B------:R-:W-:Y:S01]  /*5f70*/  LOP3.LUT R95, R94, 0x60, RZ, 0xc0, !PT ;  /* 0x000000605e5f7812 */ /* 0x000fe200078ec0ff */
[----:B------:R-:W-:Y:S01]  /*5f80*/  HFMA2 R86, -RZ, RZ, 0, 0 ;  /* 0x00000000ff567431 */ /* 0x000fe200000001ff */
[----:B------:R-:W-:Y:S02]  /*5f90*/  UMOV UR43, 0x400 ;  /* 0x00000400002b7882 */ /* 0x000fe40000000000 */
[----:B------:R-:W1:Y:S01]  /*5fa0*/  LDC.64 R78, c[0x0][0xcb0] ;  /* 0x00032c00ff4e7b82 */ /* 0x000e620000000a00 */
[----:B------:R-:W-:Y:S01]  /*5fb0*/  ULEA UR43, UR52, UR43, 0x18 ;  /* 0x0000002b342b7291 */ /* 0x000fe2000f8ec0ff */
[----:B------:R-:W-:Y:S01]  /*5fc0*/  LOP3.LUT R6, R2, 0xc0, RZ, 0xc0, !PT ;  /* 0x000000c002067812 */ /* 0x000fe200078ec0ff */
[----:B------:R-:W2:Y:S01]  /*5fd0*/  LDCU.64 UR6, c[0x0][0xc90] ;  /* 0x00019200ff0677ac */ /* 0x000ea20008000a00 */
[----:B------:R-:W-:Y:S01]  /*5fe0*/  LOP3.LUT R92, R94, 0x2, RZ, 0xc0, !PT ;  /* 0x000000025e5c7812 */ /* 0x000fe200078ec0ff */
[----:B------:R-:W-:Y:S01]  /*5ff0*/  IMAD.MOV.U32 R90, RZ, RZ, 0x1 ;  /* 0x00000001ff5a7424 */ /* 0x000fe200078e00ff */
[----:B------:R-:W-:Y:S01]  /*6000*/  LOP3.LUT R93, R6, 0x18, R93, 0xf8, !PT ;  /* 0x00000018065d7812 */ /* 0x000fe200078ef85d */
[----:B------:R-:W-:Y:S01]  /*6010*/  UIADD3 UR4, UPT, UPT, UR43, 0x200, URZ ;  /* 0x000002002b047890 */ /* 0x000fe2000fffe0ff */
[----:B------:R-:W3:Y:S01]  /*6020*/  LDC.64 R76, c[0x0][0xca8] ;  /* 0x00032a00ff4c7b82 */ /* 0x000ee20000000a00 */
[----:B------:R-:W-:Y:S01]  /*6030*/  LOP3.LUT R37, R37, 0x600000, RZ, 0xc0, !PT ;  /* 0x0060000025257812 */ /* 0x000fe200078ec0ff */
[----:B------:R-:W-:Y:S01]  /*6040*/  IMAD.MOV.U32 R36, RZ, RZ, RZ ;  /* 0x000000ffff247224 */ /* 0x000fe200078e00ff */
[----:B------:R-:W-:-:S02]  /*6050*/  LOP3.LUT R93, R93, 0xf20, R2, 0xf8, !PT ;  /* 0x00000f205d5d7812 */ /* 0x000fc400078ef802 */
[----:B------:R-:W-:Y:S01]  /*6060*/  CS2R R88, SRZ ;  /* 0x0000000000587805 */ /* 0x000fe2000001ff00 */
[----:B------:R-:W-:Y:S01]  /*6070*/  IMAD.U32 R84, RZ, RZ, UR4 ;  /* 0x00000004ff547e24 */ /* 0x000fe2000f8e00ff */
[----:B------:R-:W-:Y:S01]  /*6080*/  LOP3.LUT R94, R94, 0x4, RZ, 0xc0, !PT ;  /* 0x000000045e5e7812 */ /* 0x000fe200078ec0ff */
[----:B------:R-:W4:Y:S01]  /*6090*/  LDCU UR60, c[0x0][0x370] ;  /* 0x00006e00ff3c77ac */ /* 0x000f220008000800 */
[----:B------:R-:W4:Y:S02]  /*60a0*/  LDS R0, [UR43+0x1c0] ;  /* 0x0001c02bff007984 */ /* 0x000f240008000800 */
[----:B------:R-:W-:Y:S01]  /*60b0*/  LEA R93, R93, R84, 0x1 ;  /* 0x000000545d5d7211 */ /* 0x000fe200078e08ff */
[----:B------:R-:W1:Y:S01]  /*60c0*/  LDCU UR42, c[0x0][0xf0c] ;  /* 0x0001e180ff2a77ac */ /* 0x000e620008000800 */
[----:B--2---:R-:W-:Y:S01]  /*60d0*/  IMAD.U32 R97, RZ, RZ, UR6 ;  /* 0x00000006ff617e24 */ /* 0x004fe2000f8e00ff */
[----:B------:R-:W-:Y:S02]  /*60e0*/  MOV R96, UR7 ;  /* 0x0000000700607c02 */ /* 0x000fe40008000f00 */
[--C-:B------:R-:W-:Y:S01]  /*60f0*/  IMAD R92, R92, -0x10, R93.reuse ;  /* 0xfffffff05c5c7824 */ /* 0x100fe200078e025d */
[----:B------:R-:W2:Y:S01]  /*6100*/  LDCU UR38, c[0x0][0xf30] ;  /* 0x0001e600ff2677ac */ /* 0x000ea20008000800 */
[----:B------:R-:W-:Y:S01]  /*6110*/  IMAD R91, R94, -0x10, R93 ;  /* 0xfffffff05e5b7824 */ /* 0x000fe200078e025d */
[----:B------:R-:W1:Y:S01]  /*6120*/  LDCU.64 UR54, c[0x0][0xc88] ;  /* 0x00019100ff3677ac */ /* 0x000e620008000a00 */
[----:B------:R-:W1:Y:S01]  /*6130*/  LDCU.64 UR40, c[0x0][0xf28] ;  /* 0x0001e500ff2877ac */ /* 0x000e620008000a00 */
[----:B------:R-:W1:Y:S01]  /*6140*/  LDCU.128 UR56, c[0x0][0xf10] ;  /* 0x0001e200ff3877ac */ /* 0x000e620008000c00 */
[----:B------:R-:W1:Y:S01]  /*6150*/  LDCU UR53, c[0x0][0x374] ;  /* 0x00006e80ff3577ac */ /* 0x000e620008000800 */
[----:B------:R-:W-:Y:S01]  /*6160*/  UMOV UR47, URZ ;  /* 0x000000ff002f7c82 */ /* 0x000fe20008000000 */
[----:B------:R-:W-:Y:S01]  /*6170*/  UMOV UR46, URZ ;  /* 0x000000ff002e7c82 */ /* 0x000fe20008000000 */
[----:B-1234-:R-:W-:-:S07]  /*6180*/  IMAD.IADD R37, R0, 0x1, R37 ;  /* 0x0000000100257824 */ /* 0x01efce00078e0225 */
.L_x_157:
[----:B------:R-:W-:Y:S02]  /*6190*/  LEA R3, R86, UR43, 0x3 ;  /* 0x0000002b56037c11 */ /* 0x000fe4000f8e18ff */
[----:B------:R-:W-:Y:S02]  /*61a0*/  SHF.L.U32 R0, R88, 0x1f, RZ ;  /* 0x0000001f58007819 */ /* 0x000fe400000006ff */
[----:B------:R-:W-:Y:S02]  /*61b0*/  LEA R5, R86, UR43, 0x4 ;  /* 0x0000002b56057c11 */ /* 0x000fe4000f8e20ff */
[----:B-1----:R-:W1:Y:S02]  /*61c0*/  SYNCS.PHASECHK.TRANS64.TRYWAIT P0, [R3+URZ+0x130], R0 ;  /* 0x00013000030075a7 */ /* 0x002e6400080011ff */
[----:B-12---:R-:W-:Y:S05]  /*61d0*/  @!P0 BRA `(.L_x_114) ;  /* 0x0000004c00fc8947 */ /* 0x006fea0003800000 */
.L_x_224:
[----:B------:R-:W2:Y:S01]  /*61e0*/  LDS.128 R4, [R5+0x1a0] ;  /* 0x0001a00005047984 */ /* 0x000ea20000000c00 */
[----:B------:R-:W-:Y:S01]  /*61f0*/  UISETP.GE.AND UP0, UPT, UR39, 0x1, UPT ;  /* 0x000000012700788c */ /* 0x000fe2000bf06270 */
[----:B------:R-:W-:Y:S01]  /*6200*/  @!PT LDS RZ, [RZ] ;  /* 0x00000000fffff984 */ /* 0x000fe20000000800 */
[----:B------:R-:W-:Y:S01]  /*6210*/  @!PT LDS RZ, [RZ] ;  /* 0x00000000fffff984 */ /* 0x000fe20000000800 */
[----:B------:R-:W-:Y:S01]  /*6220*/  @!PT LDS RZ, [RZ] ;  /* 0x00000000fffff984 */ /* 0x000fe20000000800 */
[----:B------:R-:W-:Y:S01]  /*6230*/  @!PT LDS RZ, [RZ] ;  /* 0x00000000fffff984 */ /* 0x000fe20000000800 */
[----:B------:R3:W-:Y:S06]  /*6240*/  MEMBAR.ALL.CTA ;  /* 0x0000000000007992 */ /* 0x0007ec0000008000 */
[----:B---3--:R-:W3:Y:S01]  /*6250*/  FENCE.VIEW.ASYNC.S ;  /* 0x00000000000073c6 */ /* 0x008ee20000000000 */
[----:B--2---:R-:W-:Y:S11]  /*6260*/  LOP3.LUT P0, RZ, R6, 0x1, RZ, 0xc0, !PT ;  /* 0x0000000106ff7812 */ /* 0x004ff6000780c0ff */
[----:B------:R-:W-:Y:S02]  /*6270*/  @!UPT UIADD3 URZ, UPT, UPT, URZ, URZ, URZ ;  /* 0x000000fffffff290 */ /* 0x000fe4000fffe0ff */
[----:B---3--:R-:W-:Y:S01]  /*6280*/  VOTEU.ANY UP1, P0 ;  /* 0x0000000000ff7886 */ /* 0x008fe20000020100 */
[----:B------:R-:W-:Y:S01]  /*6290*/  PLOP3.LUT P0, PT, PT, PT, UP1, 0x80, 0x8 ;  /* 0x000000000008781c */ /* 0x000fe20003f0f018 */
[----:B------:R-:W-:Y:S11]  /*62a0*/  UP2UR UR62, UPR, URZ, 0x2 ;  /* 0x00000002ff3e7883 */ /* 0x000ff60008000000 */
[----:B------:R-:W-:Y:S01]  /*62b0*/  @!UPT UIADD3 URZ, UPT, UPT, URZ, URZ, URZ ;  /* 0x000000fffffff290 */ /* 0x000fe2000fffe0ff */
[----:B-1----:R-:W-:Y:S02]  /*62c0*/  @P0 SHF.R.U32.HI R0, RZ, 0x10, R5 ;  /* 0x00000010ff000819 */ /* 0x002fe40000011605 */
        /* <DEDUP_REMOVED lines=12> */
[----:B------:R-:W2:Y:S01]  /*6390*/  LDCU UR10, c[0x0][0xf20] ;  /* 0x0001e400ff0a77ac */ /* 0x000ea20008000800 */
[----:B------:R-:W-:Y:S02]  /*63a0*/  UIMAD.WIDE.U32 UR4, UR53, UR59, URZ ;  /* 0x0000003b350472a5 */ /* 0x000fe4000f8e00ff */
[----:B------:R-:W-:Y:S02]  /*63b0*/  UIMAD.WIDE.U32 UR6, UR60, UR56, URZ ;  /* 0x000000383c0672a5 */ /* 0x000fe4000f8e00ff */
[----:B------:R-:W-:Y:S02]  /*63c0*/  UISETP.NE.AND UP0, UPT, UR58, 0x1, UPT ;  /* 0x000000013a00788c */ /* 0x000fe4000bf05270 */
[----:B------:R-:W-:Y:S02]  /*63d0*/  UIMAD.WIDE.U32 UR8, UR36, UR59, URZ ;  /* 0x0000003b240872a5 */ /* 0x000fe4000f8e00ff */
[----:B------:R-:W-:Y:S02]  /*63e0*/  UIMAD.WIDE.U32 UR12, UR37, UR56, URZ ;  /* 0x00000038250c72a5 */ /* 0x000fe4000f8e00ff */
[----:B------:R-:W-:Y:S02]  /*63f0*/  UISETP.NE.AND UP1, UPT, UR42, 0x1, UPT ;  /* 0x000000012a00788c */ /* 0x000fe4000bf25270 */
[----:B------:R-:W-:Y:S01]  /*6400*/  UISETP.NE.AND UP2, UPT, UR39, 0x1, UPT ;  /* 0x000000012700788c */ /* 0x000fe2000bf45270 */
[----:B------:R-:W-:Y:S02]  /*6410*/  UMOV UR4, UR5 ;  /* 0x0000000500047c82 */ /* 0x000fe40008000000 */
[----:B--2---:R-:W-:Y:S03]  /*6420*/  USHF.R.U32.HI UR5, URZ, UR10, UR4 ;  /* 0x0000000aff057299 */ /* 0x004fe60008011604 */
[----:B------:R-:W-:Y:S02]  /*6430*/  UMOV UR4, UR7 ;  /* 0x0000000700047c82 */ /* 0x000fe40008000000 */
[----:B------:R-:W-:Y:S02]  /*6440*/  USHF.R.U32.HI UR7, URZ, UR57, UR4 ;  /* 0x00000039ff077299 */ /* 0x000fe40008011604 */
[----:B------:R-:W-:Y:S02]  /*6450*/  USEL UR4, UR53, UR5, !UP0 ;  /* 0x0000000535047287 */ /* 0x000fe4000c000000 */
[----:B------:R-:W-:Y:S01]  /*6460*/  USEL UR7, UR60, UR7, !UP1 ;  /* 0x000000073c077287 */ /* 0x000fe2000c800000 */
[----:B------:R-:W-:Y:S01]  /*6470*/  UMOV UR5, UR9 ;  /* 0x0000000900057c82 */ /* 0x000fe20008000000 */
[----:B------:R-:W-:Y:S02]  /*6480*/  UIMAD.WIDE.U32 UR8, UR4, UR40, URZ ;  /* 0x00000028040872a5 */ /* 0x000fe4000f8e00ff */
[----:B------:R-:W-:Y:S03]  /*6490*/  USHF.R.U32.HI UR6, URZ, UR10, UR5 ;  /* 0x0000000aff067299 */ /* 0x000fe60008011605 */
[----:B------:R-:W-:Y:S01]  /*64a0*/  UMOV UR5, UR13 ;  /* 0x0000000d00057c82 */ /* 0x000fe20008000000 */
[----:B------:R-:W-:Y:S02]  /*64b0*/  UIMAD.WIDE.U32 UR12, UR7, UR40, URZ ;  /* 0x00000028070c72a5 */ /* 0x000fe4000f8e00ff */
[----:B------:R-:W-:Y:S02]  /*64c0*/  USHF.R.U32.HI UR10, URZ, UR57, UR5 ;  /* 0x00000039ff0a7299 */ /* 0x000fe40008011605 */
[----:B------:R-:W-:Y:S01]  /*64d0*/  USEL UR6, UR36, UR6, !UP0 ;  /* 0x0000000624067287 */ /* 0x000fe2000c000000 */
[----:B------:R-:W-:Y:S02]  /*64e0*/  UMOV UR5, UR9 ;  /* 0x0000000900057c82 */ /* 0x000fe40008000000 */
[----:B------:R-:W-:Y:S01]  /*64f0*/  UMOV UR8, UR13 ;  /* 0x0000000d00087c82 */ /* 0x000fe20008000000 */
[----:B------:R-:W-:Y:S02]  /*6500*/  @UP2 USHF.R.U32.HI UR4, URZ, UR41, UR5 ;  /* 0x00000029ff042299 */ /* 0x000fe40008011605 */
[----:B------:R-:W-:Y:S02]  /*6510*/  @UP2 USHF.R.U32.HI UR7, URZ, UR41, UR8 ;  /* 0x00000029ff072299 */ /* 0x000fe40008011608 */
[----:B------:R-:W-:Y:S02]  /*6520*/  UIMAD UR4, UR39, UR4, URZ ;  /* 0x00000004270472a4 */ /* 0x000fe4000f8e02ff */
[----:B------:R-:W-:Y:S02]  /*6530*/  UIMAD.WIDE.U32 UR12, UR6, UR40, URZ ;  /* 0x00000028060c72a5 */ /* 0x000fe4000f8e00ff */
[----:B------:R-:W-:Y:S02]  /*6540*/  USEL UR5, UR37, UR10, !UP1 ;  /* 0x0000000a25057287 */ /* 0x000fe4000c800000 */
[----:B------:R-:W-:Y:S02]  /*6550*/  UIMAD UR8, UR39, UR7, URZ ;  /* 0x00000007270872a4 */ /* 0x000fe4000f8e02ff */
[----:B------:R-:W-:Y:S03]  /*6560*/  UISETP.GE.AND UP0, UPT, UR6, UR4, UPT ;  /* 0x000000040600728c */ /* 0x000fe6000bf06270 */
[----:B------:R-:W-:Y:S01]  /*6570*/  UMOV UR4, UR13 ;  /* 0x0000000d00047c82 */ /* 0x000fe20008000000 */
[----:B------:R-:W-:Y:S02]  /*6580*/  UISETP.GE.OR UP0, UPT, UR5, UR8, UP0 ;  /* 0x000000080500728c */ /* 0x000fe40008706670 */
[----:B------:R-:W-:Y:S02]  /*6590*/  USHF.R.U32.HI UR4, URZ, UR41, UR4 ;  /* 0x00000029ff047299 */ /* 0x000fe40008011604 */
[----:B------:R-:W-:Y:S02]  /*65a0*/  UIMAD.WIDE.U32 UR8, UR5, UR40, URZ ;  /* 0x00000028050872a5 */ /* 0x000fe4000f8e00ff */
[----:B------:R-:W-:Y:S02]  /*65b0*/  USEL UR12, UR6, UR4, !UP2 ;  /* 0x00000004060c7287 */ /* 0x000fe4000d000000 */
[----:B------:R-:W-:Y:S02]  /*65c0*/  UIADD3 UR8, UPT, UPT, -UR5, URZ, URZ ;  /* 0x000000ff05087290 */ /* 0x000fe4000fffe1ff */
[----:B------:R-:W-:Y:S01]  /*65d0*/  UIADD3 UR10, UPT, UPT, -UR12, URZ, URZ ;  /* 0x000000ff0c0a7290 */ /* 0x000fe2000fffe1ff */
[----:B------:R-:W-:Y:S01]  /*65e0*/  @!UP0 UMOV UR4, UR9 ;  /* 0x0000000900048c82 */ /* 0x000fe20008000000 */
[----:B------:R-:W-:Y:S02]  /*65f0*/  UIADD3 UR9, UPT, UPT, -UR6, URZ, URZ ;  /* 0x000000ff06097290 */ /* 0x000fe4000fffe1ff */
[----:B------:R-:W-:Y:S02]  /*6600*/  @!UP0 USHF.R.U32.HI UR4, URZ, UR41, UR4 ;  /* 0x00000029ff048299 */ /* 0x000fe40008011604 */
[----:B------:R-:W-:Y:S02]  /*6610*/  UIMAD UR10, UR39, UR10, UR6 ;  /* 0x0000000a270a72a4 */ /* 0x000fe4000f8e0206 */
[----:B------:R-:W-:Y:S04]  /*6620*/  @!UP0 USEL UR4, UR5, UR4, !UP2 ;  /* 0x0000000405048287 */ /* 0x000fe8000d000000 */
[----:B------:R-:W-:Y:S02]  /*6630*/  @!UP0 UIMAD UR10, UR7, UR10, UR4 ;  /* 0x0000000a070a82a4 */ /* 0x000fe4000f8e0204 */
[----:B------:R-:W-:Y:S02]  /*6640*/  @!UP0 UIADD3 UR12, UPT, UPT, UR12, -UR4, URZ ;  /* 0x800000040c0c8290 */ /* 0x000fe4000fffe0ff */
[----:B------:R-:W-:Y:S02]  /*6650*/  UIMAD UR7, UR42, UR8, UR37 ;  /* 0x000000082a0772a4 */ /* 0x000fe4000f8e0225 */
[----:B------:R-:W-:Y:S02]  /*6660*/  @!UP0 UIMAD UR6, UR12, UR39, UR5 ;  /* 0x000000270c0682a4 */ /* 0x000fe4000f8e0205 */
[----:B------:R-:W-:Y:S01]  /*6670*/  UIMAD UR4, UR58, UR9, UR36 ;  /* 0x000000093a0472a4 */ /* 0x000fe2000f8e0224 */
[----:B------:R-:W-:Y:S02]  /*6680*/  @!UP0 UMOV UR5, UR10 ;  /* 0x0000000a00058c82 */ /* 0x000fe40008000000 */
[----:B------:R-:W-:Y:S02]  /*6690*/  UIMAD UR37, UR5, UR42, UR7 ;  /* 0x0000002a052572a4 */ /* 0x000fe4000f8e0207 */
[----:B------:R-:W-:Y:S11]  /*66a0*/  UIMAD UR36, UR6, UR58, UR4 ;  /* 0x0000003a062472a4 */ /* 0x000ff6000f8e0204 */
[----:B------:R-:W-:Y:S01]  /*66b0*/  @!UPT UIADD3 URZ, UPT, UPT, URZ, URZ, URZ ;  /* 0x000000fffffff290 */ /* 0x000fe2000fffe0ff */
.L_x_115:
[----:B------:R-:W-:Y:S01]  /*66c0*/  UISETP.NE.AND UP0, UPT, UR38, 0x1, UPT ;  /* 0x000000012600788c */ /* 0x000fe2000bf05270 */
[----:B------:R-:W-:Y:S01]  /*66d0*/  LOP3.LUT P0, RZ, R84, 0x1b0, RZ, 0xc0, !PT ;  /* 0x000001b054ff7812 */ /* 0x000fe2000780c0ff */
[----:B------:R-:W-:Y:S01]  /*66e0*/  USHF.L.U32 UR49, UR11, 0x7, URZ ;  /* 0x000000070b317899 */ /* 0x000fe200080006ff */
[----:B------:R-:W-:Y:S01]  /*66f0*/  BSSY.RECONVERGENT B6, `(.L_x_116) ;  /* 0x0000034000067945 */ /* 0x000fe20003800200 */
[----:B------:R-:W-:Y:S01]  /*6700*/  USHF.L.U32 UR50, UR20, 0x7, URZ ;  /* 0x0000000714327899 */ /* 0x000fe200080006ff */
[----:B------:R-:W-:Y:S06]  /*6710*/  IADD3 R86, PT, PT, R86, 0x1, RZ ;  /* 0x0000000156567810 */ /* 0x000fec0007ffe0ff */
[----:B------:R-:W2:Y:S01]  /*6720*/  @!UP0 LDCU.128 UR12, c[0x0][0xf10] ;  /* 0x0001e200ff0c87ac */ /* 0x000ea20008000c00 */
[----:B------:R-:W3:Y:S01]  /*6730*/  @!UP0 LDCU UR5, c[0x0][0xf0c] ;  /* 0x0001e180ff0587ac */ /* 0x000ee20008000800 */
[----:B------:R-:W4:Y:S01]  /*6740*/  @!UP0 LDCU UR10, c[0x0][0xf20] ;  /* 0x0001e400ff0a87ac */ /* 0x000f220008000800 */
[----:B--2---:R-:W-:Y:S02]  /*6750*/  UIMAD.WIDE.U32 UR8, UR37, UR12, URZ ;  /* 0x0000000c250872a5 */ /* 0x004fe4000f8e00ff */
[----:B------:R-:W-:Y:S02]  /*6760*/  UIMAD.WIDE.U32 UR6, UR36, UR15, URZ ;  /* 0x0000000f240672a5 */ /* 0x000fe4000f8e00ff */
[----:B------:R-:W-:Y:S03]  /*6770*/  @!UP0 UISETP.NE.AND UP1, UPT, UR14, 0x1, UPT ;  /* 0x000000010e00888c */ /* 0x000fe6000bf25270 */
[----:B------:R-:W-:Y:S01]  /*6780*/  @!UP0 UMOV UR4, UR9 ;  /* 0x0000000900048c82 */ /* 0x000fe20008000000 */
[----:B---3--:R-:W-:Y:S02]  /*6790*/  @!UP0 UISETP.NE.AND UP2, UPT, UR5, 0x1, UPT ;  /* 0x000000010500888c */ /* 0x008fe4000bf45270 */
[----:B------:R-:W-:Y:S01]  /*67a0*/  @!UP0 USHF.R.U32.HI UR4, URZ, UR13, UR4 ;  /* 0x0000000dff048299 */ /* 0x000fe20008011604 */
[----:B------:R-:W-:Y:S02]  /*67b0*/  @!UP0 UMOV UR6, UR7 ;  /* 0x0000000700068c82 */ /* 0x000fe40008000000 */
[----:B----4-:R-:W-:Y:S02]  /*67c0*/  @!UP0 USHF.R.U32.HI UR6, URZ, UR10, UR6 ;  /* 0x0000000aff068299 */ /* 0x010fe40008011606 */
[----:B------:R-:W-:Y:S02]  /*67d0*/  @!UP0 USEL UR7, UR37, UR4, !UP2 ;  /* 0x0000000425078287 */ /* 0x000fe4000d000000 */
[----:B------:R-:W-:Y:S04]  /*67e0*/  @!UP0 USEL UR6, UR36, UR6, !UP1 ;  /* 0x0000000624068287 */ /* 0x000fe8000c800000 */
[----:B------:R-:W-:Y:S02]  /*67f0*/  @!UP0 UIADD3 UR4, UPT, UPT, -UR7, UR6, URZ ;  /* 0x0000000607048290 */ /* 0x000fe4000fffe1ff */
[----:B------:R-:W-:Y:S02]  /*6800*/  @!UP0 UIADD3 UR6, UPT, UPT, UR7, -UR6, URZ ;  /* 0x8000000607068290 */ /* 0x000fe4000fffe0ff */
[----:B------:R-:W-:Y:S02]  /*6810*/  @!UP0 UIMAD UR37, UR4, UR5, UR37 ;  /* 0x00000005042582a4 */ /* 0x000fe4000f8e0225 */
[----:B------:R-:W-:Y:S01]  /*6820*/  @!UP0 UIMAD UR36, UR6, UR14, UR36 ;  /* 0x0000000e062482a4 */ /* 0x000fe2000f8e0224 */
[----:B------:R-:W-:Y:S11]  /*6830*/  @!P0 BRA `(.L_x_117) ;  /* 0x00000000007c8947 */ /* 0x000ff60003800000 */
[----:B------:R-:W2:Y:S01]  /*6840*/  LDCU.64 UR8, c[0x4][0x80] ;  /* 0x01001000ff0877ac */ /* 0x000ea20008000a00 */
[----:B------:R-:W-:Y:S01]  /*6850*/  MOV R2, 0x0 ;  /* 0x0000000000027802 */ /* 0x000fe20000000f00 */
[----:B------:R-:W-:Y:S02]  /*6860*/  HFMA2 R12, -RZ, RZ, 0, 5.9604644775390625e-08 ;  /* 0x00000001ff0c7431 */ /* 0x000fe400000001ff */
[----:B------:R-:W-:Y:S01]  /*6870*/  IMAD.MOV.U32 R8, RZ, RZ, 0x70 ;  /* 0x00000070ff087424 */ /* 0x000fe200078e00ff */
[----:B------:R3:W4:Y:S01]  /*6880*/  LDC.64 R14, c[0x4][R2] ;  /* 0x01000000020e7b82 */ /* 0x0007220000000a00 */
[----:B------:R-:W1:Y:S01]  /*6890*/  LDCU.64 UR6, c[0x4][0x88] ;  /* 0x01001100ff0677ac */ /* 0x000e620008000a00 */
[----:B------:R-:W-:Y:S01]  /*68a0*/  IMAD.MOV.U32 R13, RZ, RZ, RZ ;  /* 0x000000ffff0d7224 */ /* 0x000fe200078e00ff */
[----:B------:R-:W1:Y:S01]  /*68b0*/  LDCU.64 UR4, c[0x4][0x8] ;  /* 0x01000100ff0477ac */ /* 0x000e620008000a00 */
[----:B--2---:R-:W-:Y:S01]  /*68c0*/  MOV R5, UR9 ;  /* 0x0000000900057c02 */ /* 0x004fe20008000f00 */
[----:B------:R-:W-:Y:S01]  /*68d0*/  IMAD.U32 R4, RZ, RZ, UR8 ;  /* 0x00000008ff047e24 */ /* 0x000fe2000f8e00ff */
[----:B-1----:R-:W-:Y:S01]  /*68e0*/  MOV R7, UR7 ;  /* 0x0000000700077c02 */ /* 0x002fe20008000f00 */
[----:B------:R-:W-:Y:S01]  /*68f0*/  IMAD.U32 R6, RZ, RZ, UR6 ;  /* 0x00000006ff067e24 */ /* 0x000fe2000f8e00ff */
[----:B------:R-:W-:Y:S01]  /*6900*/  MOV R11, UR5 ;  /* 0x00000005000b7c02 */ /* 0x000fe20008000f00 */
[----:B------:R-:W-:Y:S02]  /*6910*/  IMAD.U32 R10, RZ, RZ, UR4 ;  /* 0x00000004ff0a7e24 */ /* 0x000fe4000f8e00ff */
[----:B------:R-:W-:Y:S07]  /*6920*/  LEPC R20, `(.L_x_118) ;  /* 0x000000001014794e */ /* 0x000fee0000000000 */
[----:B---345:R-:W-:Y:S05]  /*6930*/  CALL.ABS.NOINC R14 ;  /* 0x000000000e007343 */ /* 0x038fea0003c00000 */
.L_x_118:
[----:B------:R-:W1:Y:S01]  /*6940*/  LDCU.64 UR8, c[0x4][0x80] ;  /* 0x01001000ff0877ac */ /* 0x000e620008000a00 */
[----:B------:R-:W2:Y:S01]  /*6950*/  LDC.64 R2, c[0x4][R2] ;  /* 0x0100000002027b82 */ /* 0x000ea20000000a00 */
[----:B------:R-:W-:Y:S02]  /*6960*/  HFMA2 R12, -RZ, RZ, 0, 5.9604644775390625e-08 ;  /* 0x00000001ff0c7431 */ /* 0x000fe400000001ff */
[----:B------:R-:W-:Y:S02]  /*6970*/  IMAD.MOV.U32 R8, RZ, RZ, 0x70 ;  /* 0x00000070ff087424 */ /* 0x000fe400078e00ff */
[----:B------:R-:W-:Y:S01]  /*6980*/  IMAD.MOV.U32 R13, RZ, RZ, RZ ;  /* 0x000000ffff0d7224 */ /* 0x000fe200078e00ff */
[----:B------:R-:W3:Y:S01]  /*6990*/  LDCU.64 UR6, c[0x4][0x88] ;  /* 0x01001100ff0677ac */ /* 0x000ee20008000a00 */
[----:B------:R-:W4:Y:S01]  /*69a0*/  LDCU.64 UR4, c[0x4][0x8] ;  /* 0x01000100ff0477ac */ /* 0x000f220008000a00 */
[----:B-1----:R-:W-:Y:S02]  /*69b0*/  MOV R4, UR8 ;  /* 0x0000000800047c02 */ /* 0x002fe40008000f00 */
[----:B------:R-:W-:Y:S02]  /*69c0*/  MOV R5, UR9 ;  /* 0x0000000900057c02 */ /* 0x000fe40008000f00 */
[----:B---3--:R-:W-:Y:S01]  /*69d0*/  MOV R7, UR7 ;  /* 0x0000000700077c02 */ /* 0x008fe20008000f00 */
[----:B------:R-:W-:Y:S01]  /*69e0*/  IMAD.U32 R6, RZ, RZ, UR6 ;  /* 0x00000006ff067e24 */ /* 0x000fe2000f8e00ff */
[----:B----4-:R-:W-:Y:S01]  /*69f0*/  MOV R11, UR5 ;  /* 0x00000005000b7c02 */ /* 0x010fe20008000f00 */
[----:B------:R-:W-:Y:S02]  /*6a00*/  IMAD.U32 R10, RZ, RZ, UR4 ;  /* 0x00000004ff0a7e24 */ /* 0x000fe4000f8e00ff */
[----:B------:R-:W-:Y:S07]  /*6a10*/  LEPC R20, `(.L_x_117) ;  /* 0x000000001014794e */ /* 0x000fee0000000000 */
[----:B--2---:R-:W-:Y:S05]  /*6a20*/  CALL.ABS.NOINC R2 ;  /* 0x0000000002007343 */ /* 0x004fea0003c00000 */
.L_x_117:
[----:B------:R-:W-:Y:S05]  /*6a30*/  BSYNC.RECONVERGENT B6 ;  /* 0x0000000000067941 */ /* 0x000fea0003800200 */
.L_x_116:
[----:B------:R-:W-:Y:S02]  /*6a40*/  R2UR UR6, R83 ;  /* 0x00000000530672ca */ /* 0x000fe400000e0000 */
[----:B------:R-:W-:Y:S02]  /*6a50*/  R2UR UR5, R97 ;  /* 0x00000000610572ca */ /* 0x000fe400000e0000 */
[----:B------:R-:W-:Y:S02]  /*6a60*/  R2UR UR4, R96 ;  /* 0x00000000600472ca */ /* 0x000fe400000e0000 */
[----:B------:R-:W-:Y:S02]  /*6a70*/  ISETP.NE.U32.AND P4, PT, R78, RZ, PT ;  /* 0x000000ff4e00720c */ /* 0x000fe40003f85070 */
[----:B------:R-:W-:Y:S02]  /*6a80*/  ISETP.NE.U32.AND P2, PT, RZ, UR54, PT ;  /* 0x00000036ff007c0c */ /* 0x000fe4000bf45070 */
[----:B------:R-:W-:Y:S02]  /*6a90*/  ISETP.NE.AND.EX P4, PT, R79, RZ, PT, P4 ;  /* 0x000000ff4f00720c */ /* 0x000fe40003f85340 */
[----:B------:R-:W-:Y:S01]  /*6aa0*/  ISETP.NE.AND.EX P2, PT, RZ, UR55, PT, P2 ;  /* 0x00000037ff007c0c */ /* 0x000fe2000bf45320 */
[----:B------:R-:W-:Y:S02]  /*6ab0*/  UISETP.NE.AND UP2, UPT, UR6, URZ, UPT ;  /* 0x000000ff0600728c */ /* 0x000fe4000bf45270 */
[----:B------:R-:W-:Y:S04]  /*6ac0*/  UISETP.NE.U32.AND UP0, UPT, UR5, URZ, UPT ;  /* 0x000000ff0500728c */ /* 0x000fe8000bf05070 */
[----:B------:R-:W-:Y:S01]  /*6ad0*/  UISETP.NE.AND.EX UP1, UPT, UR4, URZ, UPT, UP0 ;  /* 0x000000ff0400728c */ /* 0x000fe2000bf25300 */
[----:B------:R-:W-:Y:S01]  /*6ae0*/  PLOP3.LUT P1, PT, PT, PT, UP2, 0x80, 0x8 ;  /* 0x000000000008781c */ /* 0x000fe20003f2f028 */
[----:B------:R-:W-:Y:S03]  /*6af0*/  UPLOP3.LUT UP0, UPT, UPT, UPT, UPT, 0x40, 0x4 ;  /* 0x000000000004789c */ /* 0x000fe60003f0e870 */
[----:B------:R-:W-:Y:S06]  /*6b00*/  @UP2 UPLOP3.LUT UP0, UPT, UPT, UPT, UP1, 0x80, 0x8 ;  /* 0x000000000008289c */ /* 0x000fec0003f0f010 */
[----:B------:R-:W-:Y:S01]  /*6b10*/  PLOP3.LUT P0, PT, PT, PT, UP0, 0x80, 0x8 ;  /* 0x000000000008781c */ /* 0x000fe20003f0f008 */
[----:B------:R-:W-:Y:S01]  /*6b20*/  @!UPT UIADD3 URZ, UPT, UPT, URZ, URZ, URZ ;  /* 0x000000fffffff290 */ /* 0x000fe2000fffe0ff */
[----:B------:R-:W-:Y:S11]  /*6b30*/  BRA.U !UP1, `(.L_x_119) ;  /* 0x0000000109407547 */ /* 0x000ff6000b800000 */
[----:B------:R-:W-:Y:S01]  /*6b40*/  UISETP.NE.U32.AND UP0, UPT, UR54, URZ, UPT ;  /* 0x000000ff3600728c */ /* 0x000fe2000bf05070 */
[----:B------:R-:W-:Y:S01]  /*6b50*/  R2UR UR6, R97 ;  /* 0x00000000610672ca */ /* 0x000fe200000e0000 */
[----:B------:R-:W2:Y:S01]  /*6b60*/  LDCU.64 UR8, c[0x0][0x358] ;  /* 0x00006b00ff0877ac */ /* 0x000ea20008000a00 */
[----:B------:R-:W-:Y:S02]  /*6b70*/  HFMA2 R80, -RZ, RZ, 0, 5.9604644775390625e-08 ;  /* 0x00000001ff507431 */ /* 0x000fe400000001ff */
[----:B-1----:R-:W-:Y:S01]  /*6b80*/  IMAD.MOV.U32 R0, RZ, RZ, 0x1 ;  /* 0x00000001ff007424 */ /* 0x002fe200078e00ff */
[----:B------:R-:W-:Y:S06]  /*6b90*/  UISETP.NE.AND.EX UP0, UPT, UR55, URZ, UPT, UP0 ;  /* 0x000000ff3700728c */ /* 0x000fec000bf05300 */
[----:B------:R-:W-:Y:S05]  /*6ba0*/  PLOP3.LUT P3, PT, PT, PT, UP0, 0x80, 0x8 ;  /* 0x000000000008781c */ /* 0x000fea0003f6f008 */
[----:B------:R-:W1:Y:S01]  /*6bb0*/  @UP0 LDCU.64 UR4, c[0x0][0xc88] ;  /* 0x00019100ff0407ac */ /* 0x000e620008000a00 */
[----:B------:R-:W-:Y:S07]  /*6bc0*/  @UP0 UIMAD UR6, UR44, UR6, URZ ;  /* 0x000000062c0602a4 */ /* 0x000fee000f8e02ff */
[----:B------:R-:W-:Y:S01]  /*6bd0*/  @!P3 PRMT R80, R0, 0x7610, R80 ;  /* 0x000076100050b816 */ /* 0x000fe20000000050 */
[----:B-1----:R-:W-:Y:S06]  /*6be0*/  @UP0 UIMAD.WIDE UR4, UR6, 0x4, UR4 ;  /* 0x00000004060408a5 */ /* 0x002fec000f8e0204 */
[----:B------:R-:W-:Y:S02]  /*6bf0*/  IMAD.U32 R2, RZ, RZ, UR4 ;  /* 0x00000004ff027e24 */ /* 0x000fe4000f8e00ff */
[----:B------:R-:W-:Y:S03]  /*6c00*/  IMAD.U32 R3, RZ, RZ, UR5 ;  /* 0x00000005ff037e24 */ /* 0x000fe6000f8e00ff */
[----:B------:R-:W1:Y:S02]  /*6c10*/  @!UP0 LDCU UR4, c[0x0][0xc80] ;  /* 0x00019000ff0487ac */ /* 0x000e640008000800 */
[----:B--2--5:R2:W5:Y:S02]  /*6c20*/  @P3 LDG.E R41, desc[UR8][R2.64] ;  /* 0x0000000802293981 */ /* 0x024564000c1e1900 */
[----:B-12---:R-:W-:Y:S02]  /*6c30*/  @!P3 MOV R41, UR4 ;  /* 0x000000040029bc02 */ /* 0x006fe40008000f00 */
.L_x_119:
[----:B------:R-:W-:Y:S05]  /*6c40*/  @!P4 BRA `(.L_x_120) ;  /* 0x000000000024c947 */ /* 0x000fea0003800000 */
[----:B------:R-:W-:Y:S01]  /*6c50*/  ISETP.NE.U32.AND P3, PT, R76, RZ, PT ;  /* 0x000000ff4c00720c */ /* 0x000fe20003f65070 */
[----:B------:R-:W2:Y:S03]  /*6c60*/  LDCU.64 UR4, c[0x0][0x358] ;  /* 0x00006b00ff0477ac */ /* 0x000ea60008000a00 */
[----:B------:R-:W-:Y:S11]  /*6c70*/  ISETP.NE.AND.EX P3, PT, R77, RZ, PT, P3 ;  /* 0x000000ff4d00720c */ /* 0x000ff60003f65330 */
[----:B------:R-:W-:Y:S02]  /*6c80*/  @!UPT UIADD3 URZ, UPT, UPT, URZ, URZ, URZ ;  /* 0x000000fffffff290 */ /* 0x000fe4000fffe0ff */
[----:B------:R-:W3:Y:S01]  /*6c90*/  @P3 LDC.64 R2, c[0x0][0xca8] ;  /* 0x00032a00ff023b82 */ /* 0x000ee20000000a00 */
[----:B-1----:R-:W-:Y:S04]  /*6ca0*/  @P3 IMAD R0, R78, UR44, RZ ;  /* 0x0000002c4e003c24 */ /* 0x002fe8000f8e02ff */
[----:B---3--:R-:W-:Y:S05]  /*6cb0*/  @P3 IMAD.WIDE R2, R0, 0x4, R2 ;  /* 0x0000000400023825 */ /* 0x008fea00078e0202 */
[----:B--2--5:R2:W5:Y:S02]  /*6cc0*/  @P3 LDG.E R38, desc[UR4][R2.64] ;  /* 0x0000000402263981 */ /* 0x024564000c1e1900 */
[----:B--2---:R-:W3:Y:S02]  /*6cd0*/  @!P3 LDC R38, c[0x0][0xca0] ;  /* 0x00032800ff26bb82 */ /* 0x004ee40000000800 */
.L_x_120:
[----:B-----5:R-:W-:Y:S01]  /*6ce0*/  FSETP.NEU.AND P3, PT, R41, RZ, PT ;  /* 0x000000ff2900720b */ /* 0x020fe20003f6d000 */
[----:B------:R-:W-:Y:S01]  /*6cf0*/  BSSY B1, `(.L_x_121) ;  /* 0x0000039000017945 */ /* 0x000fe20003800000 */
[----:B------:R-:W-:Y:S01]  /*6d00*/  SEL R3, RZ, 0xffffffff, P2 ;  /* 0xffffffffff037807 */ /* 0x000fe20001000000 */
[----:B------:R-:W-:Y:S01]  /*6d10*/  IMAD.MOV.U32 R47, RZ, RZ, 0x1 ;  /* 0x00000001ff2f7424 */ /* 0x000fe200078e00ff */
[----:B------:R-:W-:Y:S01]  /*6d20*/  @P1 LOP3.LUT P2, RZ, R80, 0xff, RZ, 0xc0, !PT ;  /* 0x000000ff50ff1812 */ /* 0x000fe2000784c0ff */
[----:B------:R-:W-:Y:S01]  /*6d30*/  IMAD R39, R36, 0x80, R37 ;  /* 0x0000008024277824 */ /* 0x000fe200078e0225 */
[----:B------:R-:W-:Y:S01]  /*6d40*/  @P1 SEL R2, RZ, 0xffffffff, P3 ;  /* 0xffffffffff021807 */ /* 0x000fe20001800000 */
[----:B------:R-:W-:Y:S01]  /*6d50*/  IMAD R87, R94, -0x10, R92 ;  /* 0xfffffff05e577824 */ /* 0x000fe200078e025c */
[----:B------:R-:W-:Y:S01]  /*6d60*/  LOP3.LUT R90, R90, 0x1, RZ, 0x3c, !PT ;  /* 0x000000015a5a7812 */ /* 0x000fe200078e3cff */
[----:B------:R-:W-:Y:S01]  /*6d70*/  IMAD.MOV.U32 R46, RZ, RZ, RZ ;  /* 0x000000ffff2e7224 */ /* 0x000fe200078e00ff */
[----:B------:R-:W-:Y:S02]  /*6d80*/  @P0 SEL R2, R3, R2, !P2 ;  /* 0x0000000203020207 */ /* 0x000fe40005000000 */
[----:B------:R-:W-:Y:S02]  /*6d90*/  CS2R R74, SRZ ;  /* 0x00000000004a7805 */ /* 0x000fe4000001ff00 */
[----:B------:R-:W-:Y:S02]  /*6da0*/  LEA R99, R36, UR43, 0x3 ;  /* 0x0000002b24637c11 */ /* 0x000fe4000f8e18ff */
[----:B------:R-:W-:Y:S02]  /*6db0*/  CS2R R72, SRZ ;  /* 0x0000000000487805 */ /* 0x000fe4000001ff00 */
[----:B------:R-:W-:Y:S02]  /*6dc0*/  @P1 LOP3.LUT R2, R2, 0x1, RZ, 0xc0, !PT ;  /* 0x0000000102021812 */ /* 0x000fe400078ec0ff */
[----:B------:R-:W-:Y:S02]  /*6dd0*/  CS2R R66, SRZ ;  /* 0x0000000000427805 */ /* 0x000fe4000001ff00 */
[----:B-1----:R-:W-:Y:S02]  /*6de0*/  SHF.L.U32 R0, R89, 0x1f, RZ ;  /* 0x0000001f59007819 */ /* 0x002fe400000006ff */
[----:B------:R-:W-:Y:S02]  /*6df0*/  CS2R R64, SRZ ;  /* 0x0000000000407805 */ /* 0x000fe4000001ff00 */
[----:B------:R-:W-:Y:S02]  /*6e00*/  ISETP.NE.U32.OR P5, PT, R2, 0x1, !P1 ;  /* 0x000000010200780c */ /* 0x000fe40004fa5470 */
[----:B------:R-:W-:Y:S02]  /*6e10*/  CS2R R58, SRZ ;  /* 0x00000000003a7805 */ /* 0x000fe4000001ff00 */
[----:B------:R-:W-:Y:S02]  /*6e20*/  PLOP3.LUT P2, PT, PT, PT, UP1, 0x80, 0x8 ;  /* 0x000000000008781c */ /* 0x000fe40003f4f018 */
[----:B------:R-:W-:Y:S02]  /*6e30*/  CS2R R56, SRZ ;  /* 0x0000000000387805 */ /* 0x000fe4000001ff00 */
[----:B------:R-:W-:Y:S02]  /*6e40*/  LOP3.LUT P4, R85, R80, 0xff, RZ, 0xc0, !PT ;  /* 0x000000ff50557812 */ /* 0x000fe4000788c0ff */
[----:B------:R-:W-:Y:S02]  /*6e50*/  CS2R R50, SRZ ;  /* 0x0000000000327805 */ /* 0x000fe4000001ff00 */
[----:B------:R-:W-:Y:S02]  /*6e60*/  SEL R2, RZ, 0xffffffff, P3 ;  /* 0xffffffffff027807 */ /* 0x000fe40001800000 */
[----:B------:R-:W-:Y:S02]  /*6e70*/  CS2R R48, SRZ ;  /* 0x0000000000307805 */ /* 0x000fe4000001ff00 */
[----:B------:R-:W-:Y:S02]  /*6e80*/  P2R R98, PR, RZ, 0x20 ;  /* 0x00000020ff627803 */ /* 0x000fe40000000000 */
[----:B------:R-:W-:Y:S02]  /*6e90*/  @P5 SHF.L.U32 R4, R90, 0x1f, RZ ;  /* 0x0000001f5a045819 */ /* 0x000fe400000006ff */
[----:B------:R-:W-:Y:S02]  /*6ea0*/  @P2 SEL R2, R3, R2, !P4 ;  /* 0x0000000203022207 */ /* 0x000fe40006000000 */
[----:B------:R-:W1:Y:S02]  /*6eb0*/  @P5 SYNCS.PHASECHK.TRANS64.TRYWAIT P1, [UR43+0xe0], R4 ;  /* 0x0000e004ff0055a7 */ /* 0x000e64000802112b */
[----:B------:R-:W-:Y:S04]  /*6ec0*/  LOP3.LUT R2, R2, 0x1, RZ, 0xc0, !PT ;  /* 0x0000000102027812 */ /* 0x000fe800078ec0ff */
[----:B------:R-:W-:Y:S04]  /*6ed0*/  ISETP.NE.U32.AND P2, PT, R2, 0x1, PT ;  /* 0x000000010200780c */ /* 0x000fe80003f45070 */
[----:B------:R-:W-:Y:S01]  /*6ee0*/  P2R R60, PR, RZ, 0x4 ;  /* 0x00000004ff3c7803 */ /* 0x000fe20000000000 */
[----:B------:R2:W4:Y:S01]  /*6ef0*/  SYNCS.PHASECHK.TRANS64.TRYWAIT P0, [R99+URZ+0x150], R0 ;  /* 0x00015000630075a7 */ /* 0x00052200080011ff */
[----:B-1----:R-:W-:Y:S01]  /*6f00*/  @P5 SEL R47, RZ, 0x1, !P1 ;  /* 0x00000001ff2f5807 */ /* 0x002fe20004800000 */
[----:B--2---:R-:W-:Y:S06]  /*6f10*/  @!P5 BRA `(.L_x_122) ;  /* 0x000000000058d947 */ /* 0x004fec0003800000 */
[----:B------:R-:W-:Y:S01]  /*6f20*/  IMAD.MOV.U32 R75, RZ, RZ, RZ ;  /* 0x000000ffff4b7224 */ /* 0x000fe200078e00ff */
[----:B------:R-:W-:Y:S01]  /*6f30*/  ISETP.NE.AND P1, PT, R47, RZ, PT ;  /* 0x000000ff2f00720c */ /* 0x000fe20003f25270 */
[----:B------:R-:W-:Y:S01]  /*6f40*/  BSSY B0, `(.L_x_123) ;  /* 0x000000c000007945 */ /* 0x000fe20003800000 */
[----:B------:R-:W-:Y:S02]  /*6f50*/  CS2R R50, SRZ ;  /* 0x0000000000327805 */ /* 0x000fe4000001ff00 */
[----:B------:R-:W-:Y:S02]  /*6f60*/  CS2R R48, SRZ ;  /* 0x0000000000307805 */ /* 0x000fe4000001ff00 */
[----:B------:R-:W-:Y:S02]  /*6f70*/  CS2R R58, SRZ ;  /* 0x00000000003a7805 */ /* 0x000fe4000001ff00 */
[----:B------:R-:W-:Y:S02]  /*6f80*/  CS2R R56, SRZ ;  /* 0x0000000000387805 */ /* 0x000fe4000001ff00 */
[----:B------:R-:W-:Y:S02]  /*6f90*/  CS2R R66, SRZ ;  /* 0x0000000000427805 */ /* 0x000fe4000001ff00 */
[----:B------:R-:W-:Y:S02]  /*6fa0*/  CS2R R64, SRZ ;  /* 0x0000000000407805 */ /* 0x000fe4000001ff00 */
[----:B------:R-:W-:Y:S01]  /*6fb0*/  CS2R R72, SRZ ;  /* 0x0000000000487805 */ /* 0x000fe2000001ff00 */
[----:B------:R-:W-:Y:S06]  /*6fc0*/  @P1 BRA `(.L_x_124) ;  /* 0x00000000000c1947 */ /* 0x000fec0003800000 */
[----:B------:R-:W-:Y:S04]  /*6fd0*/  SHF.L.U32 R3, R90, 0x1f, RZ ;  /* 0x0000001f5a037819 */ /* 0x000fe800000006ff */
[----:B------:R-:W1:Y:S02]  /*6fe0*/  SYNCS.PHASECHK.TRANS64.TRYWAIT P1, [UR43+0xe0], R3 ;  /* 0x0000e003ff0075a7 */ /* 0x000e64000802112b */
[----:B-1----:R-:W-:Y:S05]  /*6ff0*/  @!P1 BRA `(.L_x_125) ;  /* 0x0000004000889947 */ /* 0x002fea0003800000 */
.L_x_124:
[----:B------:R-:W-:Y:S05]  /*7000*/  BSYNC B0 ;  /* 0x0000000000007941 */ /* 0x000fea0003800000 */
.L_x_123:
[----:B------:R-:W-:Y:S01]  /*7010*/  ISETP.NE.AND P1, PT, R60, RZ, PT ;  /* 0x000000ff3c00720c */ /* 0x000fe20003f25270 */
[----:B------:R-:W-:Y:S11]  /*7020*/  HFMA2 R46, -RZ, RZ, 0, 5.9604644775390625e-08 ;  /* 0x00000001ff2e7431 */ /* 0x000ff600000001ff */
[----:B------:R-:W-:Y:S01]  /*7030*/  @!UPT UIADD3 URZ, UPT, UPT, URZ, URZ, URZ ;  /* 0x000000fffffff290 */ /* 0x000fe2000fffe0ff */
[----:B------:R2:W1:Y:S04]  /*7040*/  @P1 LDS.128 R48, [R93] ;  /* 0x000000005d301984 */ /* 0x0004680000000c00 */
[----:B------:R2:W1:Y:S04]  /*7050*/  @P1 LDS.128 R56, [R92+0x10] ;  /* 0x000010005c381984 */ /* 0x0004680000000c00 */
[----:B------:R2:W1:Y:S04]  /*7060*/  @P1 LDS.128 R64, [R91+0x20] ;  /* 0x000020005b401984 */ /* 0x0004680000000c00 */
[----:B------:R2:W1:Y:S02]  /*7070*/  @P1 LDS.128 R72, [R87+0x30] ;  /* 0x0000300057481984 */ /* 0x0004640000000c00 */
.L_x_122:
[----:B------:R-:W-:Y:S05]  /*7080*/  BSYNC B1 ;  /* 0x0000000000017941 */ /* 0x000fea0003800000 */
.L_x_121:
[----:B-1----:R-:W-:Y:S04]  /*7090*/  SHF.R.U32.HI R2, RZ, 0x15, R39 ;  /* 0x00000015ff027819 */ /* 0x002fe80000011627 */
[----:B------:R-:W-:Y:S01]  /*70a0*/  LOP3.LUT P1, RZ, R2, 0x3, R81, 0x48, !PT ;  /* 0x0000000302ff7812 */ /* 0x000fe20007824851 */
[----:B------:R-:W-:Y:S01]  /*70b0*/  @!UPT UIADD3 URZ, UPT, UPT, URZ, URZ, URZ ;  /* 0x000000fffffff290 */ /* 0x000fe2000fffe0ff */
[----:B----4-:R-:W-:Y:S11]  /*70c0*/  @P0 BRA `(.L_x_126) ;  /* 0x0000000000080947 */ /* 0x010ff60003800000 */
[----:B------:R-:W1:Y:S02]  /*70d0*/  SYNCS.PHASECHK.TRANS64.TRYWAIT P0, [R99+URZ+0x150], R0 ;  /* 0x00015000630075a7 */ /* 0x000e6400080011ff */
[----:B-1----:R-:W-:Y:S05]  /*70e0*/  @!P0 BRA `(.L_x_127) ;  /* 0x0000004000648947 */ /* 0x002fea0003800000 */
.L_x_126:
[----:B------:R-:W-:Y:S05]  /*70f0*/  @!P1 BRA `(.L_x_128) ;  /* 0x0000000000409947 */ /* 0x000fea0003800000 */
[----:B------:R-:W4:Y:S01]  /*7100*/  LDCU.64 UR8, c[0x4][0x70] ;  /* 0x01000e00ff0877ac */ /* 0x000f220008000a00 */
[----:B------:R-:W-:Y:S01]  /*7110*/  MOV R3, 0x0 ;  /* 0x0000000000037802 */ /* 0x000fe20000000f00 */
[----:B------:R-:W-:Y:S02]  /*7120*/  HFMA2 R12, -RZ, RZ, 0, 5.9604644775390625e-08 ;  /* 0x00000001ff0c7431 */ /* 0x000fe400000001ff */
[----:B------:R-:W-:Y:S02]  /*7130*/  IMAD.MOV.U32 R8, RZ, RZ, 0x192 ;  /* 0x00000192ff087424 */ /* 0x000fe400078e00ff */
[----:B------:R-:W-:Y:S01]  /*7140*/  IMAD.MOV.U32 R13, RZ, RZ, RZ ;  /* 0x000000ffff0d7224 */ /* 0x000fe200078e00ff */
[----:B------:R-:W5:Y:S01]  /*7150*/  LDCU.64 UR6, c[0x4][0x78] ;  /* 0x01000f00ff0677ac */ /* 0x000f620008000a00 */
[----:B------:R-:W1:Y:S01]  /*7160*/  LDC.64 R2, c[0x4][R3] ;  /* 0x0100000003027b82 */ /* 0x000e620000000a00 */
[----:B------:R-:W2:Y:S01]  /*7170*/  LDCU.64 UR4, c[0x4][0x10] ;  /* 0x01000200ff0477ac */ /* 0x000ea20008000a00 */
[----:B----4-:R-:W-:Y:S01]  /*7180*/  MOV R5, UR9 ;  /* 0x0000000900057c02 */ /* 0x010fe20008000f00 */
[----:B------:R-:W-:Y:S01]  /*7190*/  IMAD.U32 R4, RZ, RZ, UR8 ;  /* 0x00000008ff047e24 */ /* 0x000fe2000f8e00ff */
[----:B-----5:R-:W-:Y:S01]  /*71a0*/  MOV R7, UR7 ;  /* 0x0000000700077c02 */ /* 0x020fe20008000f00 */
[----:B------:R-:W-:Y:S01]  /*71b0*/  IMAD.U32 R6, RZ, RZ, UR6 ;  /* 0x00000006ff067e24 */ /* 0x000fe2000f8e00ff */
[----:B--2---:R-:W-:Y:S01]  /*71c0*/  MOV R11, UR5 ;  /* 0x00000005000b7c02 */ /* 0x004fe20008000f00 */
[----:B------:R-:W-:Y:S02]  /*71d0*/  IMAD.U32 R10, RZ, RZ, UR4 ;  /* 0x00000004ff0a7e24 */ /* 0x000fe4000f8e00ff */
[----:B------:R-:W-:Y:S07]  /*71e0*/  LEPC R20, `(.L_x_128) ;  /* 0x000000001014794e */ /* 0x000fee0000000000 */
[----:B-1-3--:R-:W-:Y:S05]  /*71f0*/  CALL.ABS.NOINC R2 ;  /* 0x0000000002007343 */ /* 0x00afea0003c00000 */
.L_x_128:
[C---:B------:R-:W-:Y:S01]  /*7200*/  SHF.L.U32 R40, R48.reuse, 0x10, RZ ;  /* 0x0000001030287819 */ /* 0x040fe200000006ff */
[----:B------:R-:W-:Y:S05]  /*7210*/  WARPSYNC.ALL ;  /* 0x0000000000007948 */ /* 0x000fea0003800000 */
[----:B------:R-:W-:Y:S01]  /*7220*/  R2UR UR4, R39 ;  /* 0x00000000270472ca */ /* 0x000fe200000e0000 */
[----:B------:R-:W-:Y:S01]  /*7230*/  BSSY.RECONVERGENT B0, `(.L_x_129) ;  /* 0x0000088000007945 */ /* 0x000fe20003800200 */
[----:B------:R-:W-:Y:S02]  /*7240*/  LOP3.LUT R43, R48, 0xffff0000, RZ, 0xc0, !PT ;  /* 0xffff0000302b7812 */ /* 0x000fe400078ec0ff */
[----:B------:R-:W-:Y:S02]  /*7250*/  SHF.L.U32 R42, R49, 0x10, RZ ;  /* 0x00000010312a7819 */ /* 0x000fe400000006ff */
[----:B------:R-:W-:Y:S02]  /*7260*/  SHF.L.U32 R45, R51, 0x10, RZ ;  /* 0x00000010332d7819 */ /* 0x000fe400000006ff */
[----:B------:R-:W-:Y:S02]  /*7270*/  LOP3.LUT R44, R75, 0xffff0000, RZ, 0xc0, !PT ;  /* 0xffff00004b2c7812 */ /* 0x000fe400078ec0ff */
[----:B------:R-:W-:Y:S03]  /*7280*/  ISETP.NE.AND P0, PT, R95, RZ, PT ;  /* 0x000000ff5f00720c */ /* 0x000fe60003f05270 */
[----:B------:R-:W1:Y:S02]  /*7290*/  LDTM.x32 R4, tmem[UR4] ;  /* 0x00000004000479ee */ /* 0x000e6400082c0000 */
[C---:B-1-3--:R-:W-:Y:S01]  /*72a0*/  FMUL R0, R38.reuse, R4 ;  /* 0x0000000426007220 */ /* 0x04afe20000400000 */
[C---:B------:R-:W-:Y:S01]  /*72b0*/  FMUL R2, R38.reuse, R5 ;  /* 0x0000000526027220 */ /* 0x040fe20000400000 */
[C---:B------:R-:W-:Y:S01]  /*72c0*/  FMUL R3, R38.reuse, R6 ;  /* 0x0000000626037220 */ /* 0x040fe20000400000 */
[----:B------:R-:W-:Y:S01]  /*72d0*/  FMUL R7, R38, R7 ;  /* 0x0000000726077220 */ /* 0x000fe20000400000 */
[----:B------:R-:W-:Y:S01]  /*72e0*/  FFMA R0, R41, R40, R0 ;  /* 0x0000002829007223 */ /* 0x000fe20000000000 */
[----:B------:R-:W-:Y:S01]  /*72f0*/  LOP3.LUT R40, R49, 0xffff0000, RZ, 0xc0, !PT ;  /* 0xffff000031287812 */ /* 0x000fe200078ec0ff */
[C---:B------:R-:W-:Y:S01]  /*7300*/  FFMA R2, R41.reuse, R43, R2 ;  /* 0x0000002b29027223 */ /* 0x040fe20000000002 */
[C---:B------:R-:W-:Y:S01]  /*7310*/  SHF.L.U32 R43, R50.reuse, 0x10, RZ ;  /* 0x00000010322b7819 */ /* 0x040fe200000006ff */
[C---:B------:R-:W-:Y:S01]  /*7320*/  FFMA R3, R41.reuse, R42, R3 ;  /* 0x0000002a29037223 */ /* 0x040fe20000000003 */
[----:B------:R-:W-:Y:S01]  /*7330*/  LOP3.LUT R42, R50, 0xffff0000, RZ, 0xc0, !PT ;  /* 0xffff0000322a7812 */ /* 0x000fe200078ec0ff */
[----:B------:R-:W-:Y:S01]  /*7340*/  FMUL R4, R38, R8 ;  /* 0x0000000826047220 */ /* 0x000fe20000400000 */
[----:B------:R-:W-:Y:S01]  /*7350*/  F2FP.BF16.F32.PACK_AB R52, R2, R0 ;  /* 0x000000000234723e */ /* 0x000fe200000010ff */
[----:B------:R-:W-:Y:S01]  /*7360*/  FFMA R7, R41, R40, R7 ;  /* 0x0000002829077223 */ /* 0x000fe20000000007 */
[----:B------:R-:W-:Y:S01]  /*7370*/  LOP3.LUT R40, R51, 0xffff0000, RZ, 0xc0, !PT ;  /* 0xffff000033287812 */ /* 0x000fe200078ec0ff */
[C---:B------:R-:W-:Y:S01]  /*7380*/  FMUL R5, R38.reuse, R9 ;  /* 0x0000000926057220 */ /* 0x040fe20000400000 */
[C---:B------:R-:W-:Y:S01]  /*7390*/  FMUL R6, R38.reuse, R10 ;  /* 0x0000000a26067220 */ /* 0x040fe20000400000 */
[----:B------:R-:W-:Y:S01]  /*73a0*/  FMUL R11, R38, R11 ;  /* 0x0000000b260b7220 */ /* 0x000fe20000400000 */
[----:B------:R-:W-:Y:S01]  /*73b0*/  F2FP.BF16.F32.PACK_AB R53, R7, R3 ;  /* 0x000000030735723e */ /* 0x000fe200000010ff */
[C---:B------:R-:W-:Y:S01]  /*73c0*/  FFMA R4, R41.reuse, R43, R4 ;  /* 0x0000002b29047223 */ /* 0x040fe20000000004 */
[C---:B------:R-:W-:Y:S01]  /*73d0*/  SHF.L.U32 R43, R56.reuse, 0x10, RZ ;  /* 0x00000010382b7819 */ /* 0x040fe200000006ff */
[----:B------:R-:W-:Y:S01]  /*73e0*/  FFMA R5, R41, R42, R5 ;  /* 0x0000002a29057223 */ /* 0x000fe20000000005 */
[----:B------:R-:W-:Y:S01]  /*73f0*/  LOP3.LUT R42, R57, 0xffff0000, RZ, 0xc0, !PT ;  /* 0xffff0000392a7812 */ /* 0x000fe200078ec0ff */
[----:B------:R-:W-:Y:S01]  /*7400*/  FFMA R6, R41, R45, R6 ;  /* 0x0000002d29067223 */ /* 0x000fe20000000006 */
[----:B------:R-:W-:Y:S01]  /*7410*/  SHF.L.U32 R45, R57, 0x10, RZ ;  /* 0x00000010392d7819 */ /* 0x000fe200000006ff */
[----:B------:R-:W-:Y:S01]  /*7420*/  FFMA R11, R41, R40, R11 ;  /* 0x00000028290b7223 */ /* 0x000fe2000000000b */
[----:B------:R-:W-:Y:S01]  /*7430*/  LOP3.LUT R40, R56, 0xffff0000, RZ, 0xc0, !PT ;  /* 0xffff000038287812 */ /* 0x000fe200078ec0ff */
[C---:B------:R-:W-:Y:S01]  /*7440*/  FMUL R8, R38.reuse, R12 ;  /* 0x0000000c26087220 */ /* 0x040fe20000400000 */
[----:B------:R-:W-:Y:S01]  /*7450*/  F2FP.BF16.F32.PACK_AB R54, R5, R4 ;  /* 0x000000040536723e */ /* 0x000fe200000010ff */
[C---:B------:R-:W-:Y:S01]  /*7460*/  FMUL R9, R38.reuse, R13 ;  /* 0x0000000d26097220 */ /* 0x040fe20000400000 */
[----:B------:R-:W-:Y:S01]  /*7470*/  F2FP.BF16.F32.PACK_AB R55, R11, R6 ;  /* 0x000000060b37723e */ /* 0x000fe200000010ff */
[C---:B------:R-:W-:Y:S01]  /*7480*/  FMUL R10, R38.reuse, R14 ;  /* 0x0000000e260a7220 */ /* 0x040fe20000400000 */
[----:B------:R-:W-:Y:S01]  /*7490*/  FMUL R15, R38, R15 ;  /* 0x0000000f260f7220 */ /* 0x000fe20000400000 */
[----:B------:R-:W-:Y:S01]  /*74a0*/  FFMA R8, R41, R43, R8 ;  /* 0x0000002b29087223 */ /* 0x000fe20000000008 */
[----:B------:R-:W-:Y:S01]  /*74b0*/  SHF.L.U32 R43, R59, 0x10, RZ ;  /* 0x000000103b2b7819 */ /* 0x000fe200000006ff */
[C---:B------:R-:W-:Y:S01]  /*74c0*/  FFMA R9, R41.reuse, R40, R9 ;  /* 0x0000002829097223 */ /* 0x040fe20000000009 */
[C---:B------:R-:W-:Y:S01]  /*74d0*/  SHF.L.U32 R40, R58.reuse, 0x10, RZ ;  /* 0x000000103a287819 */ /* 0x040fe200000006ff */
        /* <DEDUP_REMOVED lines=8> */
[----:B------:R-:W-:Y:S01]  /*7560*/  FMUL R14, R38, R18 ;  /* 0x00000012260e7220 */ /* 0x000fe20000400000 */
[----:B------:R-:W-:Y:S01]  /*7570*/  FFMA R12, R41, R40, R12 ;  /* 0x00000028290c7223 */ /* 0x000fe2000000000c */
[----:B------:R-:W-:Y:S01]  /*7580*/  LOP3.LUT R40, R59, 0xffff0000, RZ, 0xc0, !PT ;  /* 0xffff00003b287812 */ /* 0x000fe200078ec0ff */
[C---:B------:R-:W-:Y:S01]  /*7590*/  FFMA R13, R41.reuse, R42, R13 ;  /* 0x0000002a290d7223 */ /* 0x040fe2000000000d */
[----:B------:R-:W-:Y:S01]  /*75a0*/  LOP3.LUT R42, R64, 0xffff0000, RZ, 0xc0, !PT ;  /* 0xffff0000402a7812 */ /* 0x000fe200078ec0ff */
[----:B------:R-:W-:Y:S01]  /*75b0*/  FMUL R19, R38, R19 ;  /* 0x0000001326137220 */ /* 0x000fe20000400000 */
[----:B------:R-:W-:Y:S01]  /*75c0*/  FFMA R14, R41, R43, R14 ;  /* 0x0000002b290e7223 */ /* 0x000fe2000000000e */
[----:B------:R-:W-:Y:S01]  /*75d0*/  SHF.L.U32 R43, R64, 0x10, RZ ;  /* 0x00000010402b7819 */ /* 0x000fe200000006ff */
[----:B------:R1:W-:Y:S01]  /*75e0*/  STS.128 [R93], R52 ;  /* 0x000000345d007388 */ /* 0x0003e20000000c00 */
[----:B------:R-:W-:Y:S01]  /*75f0*/  F2FP.BF16.F32.PACK_AB R70, R13, R12 ;  /* 0x0000000c0d46723e */ /* 0x000fe200000010ff */
[C---:B------:R-:W-:Y:S01]  /*7600*/  FMUL R16, R38.reuse, R20 ;  /* 0x0000001426107220 */ /* 0x040fe20000400000 */
        /* <DEDUP_REMOVED lines=8> */
[C---:B------:R-:W-:Y:S01]  /*7690*/  FFMA R17, R41.reuse, R42, R17 ;  /* 0x0000002a29117223 */ /* 0x040fe20000000011 */
[----:B------:R-:W-:Y:S01]  /*76a0*/  FFMA R18, R41, R45, R18 ;  /* 0x0000002d29127223 */ /* 0x000fe20000000012 */
[----:B------:R1:W-:Y:S01]  /*76b0*/  STS.128 [R92+0x10], R68 ;  /* 0x000010445c007388 */ /* 0x0003e20000000c00 */
[----:B------:R-:W-:Y:S01]  /*76c0*/  SHF.L.U32 R45, R67, 0x10, RZ ;  /* 0x00000010432d7819 */ /* 0x000fe200000006ff */
[----:B------:R-:W-:Y:S01]  /*76d0*/  FFMA R23, R41, R40, R23 ;  /* 0x0000002829177223 */ /* 0x000fe20000000017 */
[----:B------:R-:W-:Y:S01]  /*76e0*/  LOP3.LUT R40, R66, 0xffff0000, RZ, 0xc0, !PT ;  /* 0xffff000042287812 */ /* 0x000fe200078ec0ff */
[C---:B------:R-:W-:Y:S01]  /*76f0*/  FMUL R20, R38.reuse, R24 ;  /* 0x0000001826147220 */ /* 0x040fe20000400000 */
[----:B------:R-:W-:Y:S01]  /*7700*/  LOP3.LUT R42, R67, 0xffff0000, RZ, 0xc0, !PT ;  /* 0xffff0000432a7812 */ /* 0x000fe200078ec0ff */
[C---:B------:R-:W-:Y:S01]  /*7710*/  FMUL R21, R38.reuse, R25 ;  /* 0x0000001926157220 */ /* 0x040fe20000400000 */
[----:B------:R-:W-:Y:S01]  /*7720*/  F2FP.BF16.F32.PACK_AB R100, R17, R16 ;  /* 0x000000101164723e */ /* 0x000fe200000010ff */
[C---:B------:R-:W-:Y:S01]  /*7730*/  FMUL R22, R38.reuse, R26 ;  /* 0x0000001a26167220 */ /* 0x040fe20000400000 */
[----:B------:R-:W-:Y:S01]  /*7740*/  FMUL R27, R38, R27 ;  /* 0x0000001b261b7220 */ /* 0x000fe20000400000 */
[C---:B------:R-:W-:Y:S01]  /*7750*/  FFMA R20, R41.reuse, R43, R20 ;  /* 0x0000002b29147223 */ /* 0x040fe20000000014 */
[C---:B------:R-:W-:Y:S01]  /*7760*/  FFMA R21, R41.reuse, R40, R21 ;  /* 0x0000002829157223 */ /* 0x040fe20000000015 */
[C---:B------:R-:W-:Y:S01]  /*7770*/  FFMA R22, R41.reuse, R45, R22 ;  /* 0x0000002d29167223 */ /* 0x040fe20000000016 */
[----:B------:R-:W-:Y:S01]  /*7780*/  FFMA R27, R41, R42, R27 ;  /* 0x0000002a291b7223 */ /* 0x000fe2000000001b */
[----:B------:R-:W-:Y:S01]  /*7790*/  SHF.L.U32 R40, R72, 0x10, RZ ;  /* 0x0000001048287819 */ /* 0x000fe200000006ff */
[----:B------:R-:W-:Y:S01]  /*77a0*/  FMUL R24, R38, R28 ;  /* 0x0000001c26187220 */ /* 0x000fe20000400000 */
[----:B------:R-:W-:Y:S01]  /*77b0*/  LOP3.LUT R42, R72, 0xffff0000, RZ, 0xc0, !PT ;  /* 0xffff0000482a7812 */ /* 0x000fe200078ec0ff */
[C---:B------:R-:W-:Y:S01]  /*77c0*/  FMUL R25, R38.reuse, R29 ;  /* 0x0000001d26197220 */ /* 0x040fe20000400000 */
[----:B------:R-:W-:Y:S01]  /*77d0*/  SHF.L.U32 R43, R73, 0x10, RZ ;  /* 0x00000010492b7819 */ /* 0x000fe200000006ff */
[C---:B------:R-:W-:Y:S01]  /*77e0*/  FMUL R26, R38.reuse, R30 ;  /* 0x0000001e261a7220 */ /* 0x040fe20000400000 */
[C---:B------:R-:W-:Y:S01]  /*77f0*/  FFMA R24, R41.reuse, R40, R24 ;  /* 0x0000002829187223 */ /* 0x040fe20000000018 */
[----:B------:R-:W-:Y:S01]  /*7800*/  FFMA R25, R41, R42, R25 ;  /* 0x0000002a29197223 */ /* 0x000fe20000000019 */
[----:B------:R-:W-:Y:S01]  /*7810*/  LOP3.LUT R40, R73, 0xffff0000, RZ, 0xc0, !PT ;  /* 0xffff000049287812 */ /* 0x000fe200078ec0ff */
[----:B------:R-:W-:Y:S01]  /*7820*/  FFMA R26, R41, R43, R26 ;  /* 0x0000002b291a7223 */ /* 0x000fe2000000001a */
[----:B------:R-:W-:Y:S01]  /*7830*/  FMUL R31, R38, R31 ;  /* 0x0000001f261f7220 */ /* 0x000fe20000400000 */
[----:B------:R-:W-:Y:S01]  /*7840*/  SHF.L.U32 R43, R74, 0x10, RZ ;  /* 0x000000104a2b7819 */ /* 0x000fe200000006ff */
[----:B------:R-:W-:Y:S01]  /*7850*/  FMUL R28, R38, R32 ;  /* 0x00000020261c7220 */ /* 0x000fe20000400000 */
[----:B------:R-:W-:Y:S01]  /*7860*/  LOP3.LUT R42, R74, 0xffff0000, RZ, 0xc0, !PT ;  /* 0xffff00004a2a7812 */ /* 0x000fe200078ec0ff */
[C---:B------:R-:W-:Y:S01]  /*7870*/  FMUL R29, R38.reuse, R33 ;  /* 0x00000021261d7220 */ /* 0x040fe20000400000 */
[----:B------:R-:W-:Y:S01]  /*7880*/  SHF.L.U32 R45, R75, 0x10, RZ ;  /* 0x000000104b2d7819 */ /* 0x000fe200000006ff */
[C---:B------:R-:W-:Y:S01]  /*7890*/  FMUL R30, R38.reuse, R34 ;  /* 0x00000022261e7220 */ /* 0x040fe20000400000 */
[----:B------:R-:W-:Y:S01]  /*78a0*/  FFMA R31, R41, R40, R31 ;  /* 0x00000028291f7223 */ /* 0x000fe2000000001f */
[----:B------:R-:W-:Y:S01]  /*78b0*/  FMUL R35, R38, R35 ;  /* 0x0000002326237220 */ /* 0x000fe20000400000 */
[----:B------:R-:W-:Y:S01]  /*78c0*/  F2FP.BF16.F32.PACK_AB R101, R23, R18 ;  /* 0x000000121765723e */ /* 0x000fe200000010ff */
[----:B------:R-:W-:Y:S01]  /*78d0*/  FFMA R28, R41, R43, R28 ;  /* 0x0000002b291c7223 */ /* 0x000fe2000000001c */
[----:B------:R-:W-:Y:S01]  /*78e0*/  F2FP.BF16.F32.PACK_AB R102, R21, R20 ;  /* 0x000000141566723e */ /* 0x000fe200000010ff */
[----:B------:R-:W-:Y:S01]  /*78f0*/  FFMA R29, R41, R42, R29 ;  /* 0x0000002a291d7223 */ /* 0x000fe2000000001d */
[----:B------:R-:W-:Y:S01]  /*7900*/  F2FP.BF16.F32.PACK_AB R103, R27, R22 ;  /* 0x000000161b67723e */ /* 0x000fe200000010ff */
[C---:B------:R-:W-:Y:S01]  /*7910*/  FFMA R30, R41.reuse, R45, R30 ;  /* 0x0000002d291e7223 */ /* 0x040fe2000000001e */
[----:B------:R-:W-:Y:S01]  /*7920*/  FFMA R35, R41, R44, R35 ;  /* 0x0000002c29237223 */ /* 0x000fe20000000023 */
[----:B------:R-:W-:Y:S02]  /*7930*/  F2FP.BF16.F32.PACK_AB R104, R25, R24 ;  /* 0x000000181968723e */ /* 0x000fe400000010ff */
[----:B------:R1:W-:Y:S01]  /*7940*/  STS.128 [R91+0x20], R100 ;  /* 0x000020645b007388 */ /* 0x0003e20000000c00 */
[----:B------:R-:W-:Y:S02]  /*7950*/  F2FP.BF16.F32.PACK_AB R105, R31, R26 ;  /* 0x0000001a1f69723e */ /* 0x000fe400000010ff */
[----:B------:R-:W-:Y:S02]  /*7960*/  F2FP.BF16.F32.PACK_AB R106, R29, R28 ;  /* 0x0000001c1d6a723e */ /* 0x000fe400000010ff */
[----:B------:R-:W-:Y:S05]  /*7970*/  F2FP.BF16.F32.PACK_AB R107, R35, R30 ;  /* 0x0000001e236b723e */ /* 0x000fea00000010ff */
[----:B------:R1:W-:Y:S01]  /*7980*/  STS.128 [R87+0x30], R104 ;  /* 0x0000306857007388 */ /* 0x0003e20000000c00 */
[----:B------:R-:W-:Y:S01]  /*7990*/  @!PT LDS RZ, [RZ] ;  /* 0x00000000fffff984 */ /* 0x000fe20000000800 */
[----:B------:R-:W-:Y:S01]  /*79a0*/  @!PT LDS RZ, [RZ] ;  /* 0x00000000fffff984 */ /* 0x000fe20000000800 */
[----:B------:R-:W-:Y:S01]  /*79b0*/  @!PT LDS RZ, [RZ] ;  /* 0x00000000fffff984 */ /* 0x000fe20000000800 */
[----:B------:R-:W-:Y:S01]  /*79c0*/  @!PT LDS RZ, [RZ] ;  /* 0x00000000fffff984 */ /* 0x000fe20000000800 */
[----:B------:R3:W-:Y:S07]  /*79d0*/  MEMBAR.ALL.CTA ;  /* 0x0000000000007992 */ /* 0x0007ee0000008000 */
[----:B---3--:R-:W3:Y:S02]  /*79e0*/  FENCE.VIEW.ASYNC.S ;  /* 0x00000000000073c6 */ /* 0x008ee40000000000 */
[----:B---3--:R-:W-:Y:S06]  /*79f0*/  BAR.SYNC.DEFER_BLOCKING 0x1, 0x80 ;  /* 0x0042000000007b1d */ /* 0x008fec0000010000 */
[----:B------:R-:W-:Y:S05]  /*7a00*/  @P0 BRA `(.L_x_130) ;  /* 0x0000000000280947 */ /* 0x000fea0003800000 */
[----:B------:R-:W3:Y:S01]  /*7a10*/  LDCU.64 UR6, c[0x0][0x348] ;  /* 0x00006900ff0677ac */ /* 0x000ee20008000a00 */
[----:B------:R-:W-:Y:S01]  /*7a20*/  UIADD3 UR4, UPT, UPT, UR43, 0x200, URZ ;  /* 0x000002002b047890 */ /* 0x000fe2000fffe0ff */
[----:B------:R-:W-:Y:S05]  /*7a30*/  UMOV UR51, UR44 ;  /* 0x0000002c00337c82 */ /* 0x000fea0008000000 */
[----:B------:R-:W-:Y:S04]  /*7a40*/  MOV R84, UR4 ;  /* 0x0000000400547c02 */ /* 0x000fe80008000f00 */
[----:B------:R-:W-:Y:S01]  /*7a50*/  R2UR UR48, R84 ;  /* 0x00000000543072ca */ /* 0x000fe200000e0000 */
[----:B---3--:R-:W-:Y:S04]  /*7a60*/  UIADD3 UR4, UP0, UPT, UR6, 0xa80, URZ ;  /* 0x00000a8006047890 */ /* 0x008fe8000ff1e0ff */
[----:B------:R-:W-:Y:S09]  /*7a70*/  UIADD3.X UR5, UPT, UPT, URZ, UR7, URZ, UP0, !UPT ;  /* 0x00000007ff057290 */ /* 0x000ff200087fe4ff */
[----:B------:R3:W-:Y:S01]  /*7a80*/  UTMASTG.3D [UR48], [UR4] ;  /* 0x00000030040073b5 */ /* 0x0007e20008010000 */
[----:B------:R0:W-:Y:S01]  /*7a90*/  UTMACMDFLUSH ;  /* 0x00000000000079b7 */ /* 0x0001e20000000000 */
[----:B---3--:R-:W-:Y:S04]  /*7aa0*/  DEPBAR.LE SB0, 0x1 ;  /* 0x000080400000791a */ /* 0x008fe80000000000 */
.L_x_130:
[----:B------:R-:W-:Y:S05]  /*7ab0*/  BSYNC.RECONVERGENT B0 ;  /* 0x0000000000007941 */ /* 0x000fea0003800200 */
.L_x_129:
[----:B------:R-:W-:Y:S01]  /*7ac0*/  BAR.SYNC.DEFER_BLOCKING 0x1, 0x80 ;  /* 0x0042000000007b1d */ /* 0x000fe20000010000 */
[----:B------:R-:W-:Y:S01]  /*7ad0*/  ISETP.NE.AND P1, PT, R98, RZ, PT ;  /* 0x000000ff6200720c */ /* 0x000fe20003f25270 */
[----:B------:R-:W-:Y:S01]  /*7ae0*/  UISETP.NE.AND UP0, UPT, UR47, URZ, UPT ;  /* 0x000000ff2f00728c */ /* 0x000fe2000bf05270 */
[----:B------:R-:W-:Y:S11]  /*7af0*/  LEA R3, R46, UR43, 0x3 ;  /* 0x0000002b2e037c11 */ /* 0x000ff6000f8e18ff */
[----:B------:R-:W-:Y:S01]  /*7b00*/  @P1 SHF.L.U32 R2, R90, 0x1f, RZ ;  /* 0x0000001f5a021819 */ /* 0x000fe200000006ff */
[----:B------:R-:W-:Y:S06]  /*7b10*/  BRA.U !UP0, `(.L_x_131) ;  /* 0x0000000108247547 */ /* 0x000fec000b800000 */
[----:B------:R-:W-:Y:S01]  /*7b20*/  IMAD.U32 R5, RZ, RZ, UR46 ;  /* 0x0000002eff057e24 */ /* 0x000fe2000f8e00ff */
[----:B------:R-:W-:Y:S01]  /*7b30*/  MOV R0, UR52 ;  /* 0x0000003400007c02 */ /* 0x000fe20008000f00 */
[----:B------:R-:W-:Y:S03]  /*7b40*/  UIADD3 UR4, UPT, UPT, UR46, 0x1, URZ ;  /* 0x000000012e047890 */ /* 0x000fe6000fffe0ff */
[----:B------:R-:W-:Y:S01]  /*7b50*/  @P1 LEA R5, R5, UR43, 0x3 ;  /* 0x0000002b05051c11 */ /* 0x000fe2000f8e18ff */
[----:B------:R-:W-:Y:S04]  /*7b60*/  UISETP.NE.AND UP0, UPT, UR4, 0x4, UPT ;  /* 0x000000040400788c */ /* 0x000fe8000bf05270 */
[----:B------:R-:W-:Y:S01]  /*7b70*/  @P1 VIADD R5, R5, 0x100 ;  /* 0x0000010005051836 */ /* 0x000fe20000000000 */
[----:B------:R-:W-:Y:S04]  /*7b80*/  USEL UR46, UR4, URZ, UP0 ;  /* 0x000000ff042e7287 */ /* 0x000fe80008000000 */
[----:B------:R-:W-:Y:S04]  /*7b90*/  @P1 PRMT R0, R0, 0x654, R5 ;  /* 0x0000065400001816 */ /* 0x000fe80000000005 */
[----:B------:R3:W-:Y:S04]  /*7ba0*/  @P1 SYNCS.ARRIVE.TRANS64.RED.A1T0 RZ, [R0+URZ], RZ ;  /* 0x000000ff00ff19a7 */ /* 0x0007e800081004ff */
.L_x_131:
[----:B------:R-:W4:Y:S01]  /*7bb0*/  @P1 SYNCS.PHASECHK.TRANS64.TRYWAIT P0, [R3+URZ+0xe0], R2 ;  /* 0x0000e002030015a7 */ /* 0x000f2200080011ff */
[----:B------:R-:W-:Y:S01]  /*7bc0*/  BSSY B1, `(.L_x_132) ;  /* 0x0000016000017945 */ /* 0x000fe20003800000 */
[----:B----4-:R-:W-:Y:S03]  /*7bd0*/  @P1 SEL R47, RZ, 0x1, !P0 ;  /* 0x00000001ff2f1807 */ /* 0x010fe60004000000 */
[----:B------:R-:W-:Y:S05]  /*7be0*/  @!P1 BRA `(.L_x_133) ;  /* 0x00000000004c9947 */ /* 0x000fea0003800000 */
[----:B------:R-:W-:Y:S01]  /*7bf0*/  ISETP.NE.AND P0, PT, R47, RZ, PT ;  /* 0x000000ff2f00720c */ /* 0x000fe20003f05270 */
[----:B------:R-:W-:Y:S01]  /*7c00*/  BSSY B0, `(.L_x_134) ;  /* 0x000000b000007945 */ /* 0x000fe20003800000 */
[----:B------:R-:W-:Y:S11]  /*7c10*/  ISETP.NE.AND P1, PT, R60, RZ, PT ;  /* 0x000000ff3c00720c */ /* 0x000ff60003f25270 */
[----:B------:R-:W-:Y:S02]  /*7c20*/  @!UPT UIADD3 URZ, UPT, UPT, URZ, URZ, URZ ;  /* 0x000000fffffff290 */ /* 0x000fe4000fffe0ff */
[C---:B------:R-:W-:Y:S01]  /*7c30*/  @P1 IMAD R6, R46.reuse, 0x2000, R93 ;  /* 0x000020002e061824 */ /* 0x040fe200078e025d */
[C---:B------:R-:W-:Y:S01]  /*7c40*/  @P1 LEA R4, R46.reuse, R91, 0xd ;  /* 0x0000005b2e041211 */ /* 0x040fe200078e68ff */
[C---:B------:R-:W-:Y:S02]  /*7c50*/  @P1 IMAD R5, R46.reuse, 0x2000, R92 ;  /* 0x000020002e051824 */ /* 0x040fe400078e025c */
[----:B------:R-:W-:Y:S01]  /*7c60*/  @P1 IMAD R2, R46, 0x2000, R87 ;  /* 0x000020002e021824 */ /* 0x000fe200078e0257 */
[----:B------:R-:W-:Y:S06]  /*7c70*/  @P0 BRA `(.L_x_135) ;  /* 0x00000000000c0947 */ /* 0x000fec0003800000 */
[----:B---3--:R-:W-:Y:S04]  /*7c80*/  SHF.L.U32 R0, R90, 0x1f, RZ ;  /* 0x0000001f5a007819 */ /* 0x008fe800000006ff */
[----:B------:R-:W3:Y:S02]  /*7c90*/  SYNCS.PHASECHK.TRANS64.TRYWAIT P0, [R3+URZ+0xe0], R0 ;  /* 0x0000e000030075a7 */ /* 0x000ee400080011ff */
[----:B---3--:R-:W-:Y:S05]  /*7ca0*/  @!P0 BRA `(.L_x_136) ;  /* 0x0000003400888947 */ /* 0x008fea0003800000 */
.L_x_135:
[----:B------:R-:W-:Y:S05]  /*7cb0*/  BSYNC B0 ;  /* 0x0000000000007941 */ /* 0x000fea0003800000 */
.L_x_134:
[----:B------:R-:W-:Y:S02]  /*7cc0*/  ISETP.NE.AND P0, PT, R60, RZ, PT ;  /* 0x000000ff3c00720c */ /* 0x000fe40003f05270 */
[----:B------:R-:W-:Y:S11]  /*7cd0*/  IADD3 R46, PT, PT, R46, 0x1, RZ ;  /* 0x000000012e2e7810 */ /* 0x000ff60007ffe0ff */
[----:B------:R4:W1:Y:S04]  /*7ce0*/  @P0 LDS.128 R48, [R6] ;  /* 0x0000000006300984 */ /* 0x0008680000000c00 */
[----:B------:R4:W1:Y:S04]  /*7cf0*/  @P0 LDS.128 R56, [R5+0x10] ;  /* 0x0000100005380984 */ /* 0x0008680000000c00 */
[----:B------:R4:W1:Y:S04]  /*7d00*/  @P0 LDS.128 R64, [R4+0x20] ;  /* 0x0000200004400984 */ /* 0x0008680000000c00 */
[----:B------:R4:W1:Y:S02]  /*7d10*/  @P0 LDS.128 R72, [R2+0x30] ;  /* 0x0000300002480984 */ /* 0x0008640000000c00 */
.L_x_133:
[----:B------:R-:W-:Y:S05]  /*7d20*/  BSYNC B1 ;  /* 0x0000000000017941 */ /* 0x000fea0003800000 */
.L_x_132:
[----:B---3--:R-:W-:Y:S05]  /*7d30*/  VIADD R0, R39, 0x20 ;  /* 0x0000002027007836 */ /* 0x008fea0000000000 */
[----:B------:R-:W-:Y:S04]  /*7d40*/  SHF.R.U32.HI R0, RZ, 0x15, R0 ;  /* 0x00000015ff007819 */ /* 0x000fe80000011600 */
[----:B------:R-:W-:Y:S11]  /*7d50*/  LOP3.LUT P0, RZ, R0, 0x3, R81, 0x48, !PT ;  /* 0x0000000300ff7812 */ /* 0x000ff60007804851 */
[----:B------:R-:W-:Y:S02]  /*7d60*/  @!UPT UIADD3 URZ, UPT, UPT, URZ, URZ, URZ ;  /* 0x000000fffffff290 */ /* 0x000fe4000fffe0ff */
[----:B------:R-:W-:Y:S05]  /*7d70*/  @!P0 BRA `(.L_x_137) ;  /* 0x0000000000408947 */ /* 0x000fea0003800000 */
[----:B------:R-:W3:Y:S01]  /*7d80*/  LDCU.64 UR8, c[0x4][0x70] ;  /* 0x01000e00ff0877ac */ /* 0x000ee20008000a00 */
[----:B------:R-:W-:Y:S01]  /*7d90*/  MOV R3, 0x0 ;  /* 0x0000000000037802 */ /* 0x000fe20000000f00 */
[----:B------:R-:W-:Y:S02]  /*7da0*/  HFMA2 R12, -RZ, RZ, 0, 5.9604644775390625e-08 ;  /* 0x00000001ff0c7431 */ /* 0x000fe400000001ff */
[----:B------:R-:W-:Y:S02]  /*7db0*/  IMAD.MOV.U32 R8, RZ, RZ, 0x192 ;  /* 0x00000192ff087424 */ /* 0x000fe400078e00ff */
[----:B------:R-:W-:Y:S01]  /*7dc0*/  IMAD.MOV.U32 R13, RZ, RZ, RZ ;  /* 0x000000ffff0d7224 */ /* 0x000fe200078e00ff */
[----:B------:R-:W5:Y:S01]  /*7dd0*/  LDCU.64 UR6, c[0x4][0x78] ;  /* 0x01000f00ff0677ac */ /* 0x000f620008000a00 */
[----:B----4-:R-:W4:Y:S01]  /*7de0*/  LDC.64 R2, c[0x4][R3] ;  /* 0x0100000003027b82 */ /* 0x010f220000000a00 */
[----:B------:R-:W2:Y:S01]  /*7df0*/  LDCU.64 UR4, c[0x4][0x10] ;  /* 0x01000200ff0477ac */ /* 0x000ea20008000a00 */
[----:B---3--:R-:W-:Y:S01]  /*7e00*/  MOV R5, UR9 ;  /* 0x0000000900057c02 */ /* 0x008fe20008000f00 */
[----:B------:R-:W-:Y:S01]  /*7e10*/  IMAD.U32 R4, RZ, RZ, UR8 ;  /* 0x00000008ff047e24 */ /* 0x000fe2000f8e00ff */
[----:B-----5:R-:W-:Y:S01]  /*7e20*/  MOV R7, UR7 ;  /* 0x0000000700077c02 */ /* 0x020fe20008000f00 */
[----:B------:R-:W-:Y:S01]  /*7e30*/  IMAD.U32 R6, RZ, RZ, UR6 ;  /* 0x00000006ff067e24 */ /* 0x000fe2000f8e00ff */
[----:B--2---:R-:W-:Y:S01]  /*7e40*/  MOV R11, UR5 ;  /* 0x00000005000b7c02 */ /* 0x004fe20008000f00 */
[----:B------:R-:W-:Y:S02]  /*7e50*/  IMAD.U32 R10, RZ, RZ, UR4 ;  /* 0x00000004ff0a7e24 */ /* 0x000fe4000f8e00ff */
[----:B------:R-:W-:Y:S07]  /*7e60*/  LEPC R20, `(.L_x_137) ;  /* 0x000000001014794e */ /* 0x000fee0000000000 */
[----:B-1--4-:R-:W-:Y:S05]  /*7e70*/  CALL.ABS.NOINC R2 ;  /* 0x0000000002007343 */ /* 0x012fea0003c00000 */
.L_x_137:
[C---:B-1----:R-:W-:Y:S01]  /*7e80*/  SHF.L.U32 R40, R48.reuse, 0x10, RZ ;  /* 0x0000001030287819 */ /* 0x042fe200000006ff */
[----:B------:R-:W-:Y:S05]  /*7e90*/  WARPSYNC.ALL ;  /* 0x0000000000007948 */ /* 0x000fea0003800000 */
[----:B------:R-:W-:Y:S01]  /*7ea0*/  R2UR UR4, R39 ;  /* 0x00000000270472ca */ /* 0x000fe200000e0000 */
[----:B------:R-:W-:Y:S01]  /*7eb0*/  BSSY.RECONVERGENT B0, `(.L_x_138) ;  /* 0x0000090000007945 */ /* 0x000fe20003800200 */
[----:B------:R-:W-:Y:S02]  /*7ec0*/  LOP3.LUT R43, R48, 0xffff0000, RZ, 0xc0, !PT ;  /* 0xffff0000302b7812 */ /* 0x000fe400078ec0ff */
[----:B------:R-:W-:Y:S02]  /*7ed0*/  LOP3.LUT R42, R49, 0xffff0000, RZ, 0xc0, !PT ;  /* 0xffff0000312a7812 */ /* 0x000fe400078ec0ff */
[----:B------:R-:W-:Y:S02]  /*7ee0*/  SHF.L.U32 R45, R51, 0x10, RZ ;  /* 0x00000010332d7819 */ /* 0x000fe400000006ff */
[----:B------:R-:W-:Y:S02]  /*7ef0*/  ISETP.NE.AND P6, PT, R98, RZ, PT ;  /* 0x000000ff6200720c */ /* 0x000fe40003fc5270 */
[----:B------:R-:W-:Y:S02]  /*7f00*/  MOV R52, UR46 ;  /* 0x0000002e00347c02 */ /* 0x000fe40008000f00 */
[----:B------:R-:W-:Y:S01]  /*7f10*/  MOV R61, UR52 ;  /* 0x00000034003d7c02 */ /* 0x000fe20008000f00 */
[----:B----4-:R-:W1:Y:S01]  /*7f20*/  LDTM.x32 R4, tmem[UR4+0x20] ;  /* 0x00002004000479ee */ /* 0x010e6200082c0000 */
[----:B------:R-:W-:Y:S02]  /*7f30*/  LOP3.LUT R44, R75, 0xffff0000, RZ, 0xc0, !PT ;  /* 0xffff00004b2c7812 */ /* 0x000fe400078ec0ff */
[----:B------:R-:W-:Y:S02]  /*7f40*/  ISETP.NE.AND P0, PT, R95, RZ, PT ;  /* 0x000000ff5f00720c */ /* 0x000fe40003f05270 */
[----:B------:R-:W-:Y:S03]  /*7f50*/  LEA R62, R46, UR43, 0x3 ;  /* 0x0000002b2e3e7c11 */ /* 0x000fe6000f8e18ff */
[----:B------:R-:W-:Y:S02]  /*7f60*/  @P6 LEA R52, R52, UR43, 0x3 ;  /* 0x0000002b34346c11 */ /* 0x000fe4000f8e18ff */
[----:B------:R-:W-:Y:S02]  /*7f70*/  @P6 SHF.L.U32 R63, R90, 0x1f, RZ ;  /* 0x0000001f5a3f6819 */ /* 0x000fe400000006ff */
[----:B------:R-:W-:Y:S04]  /*7f80*/  @P6 IADD3 R52, PT, PT, R52, 0x100, RZ ;  /* 0x0000010034346810 */ /* 0x000fe80007ffe0ff */
[----:B------:R-:W-:Y:S01]  /*7f90*/  @P6 PRMT R61, R61, 0x654, R52 ;  /* 0x000006543d3d6816 */ /* 0x000fe20000000034 */
[C---:B-1----:R-:W-:Y:S01]  /*7fa0*/  FMUL R0, R38.reuse, R4 ;  /* 0x0000000426007220 */ /* 0x042fe20000400000 */
[C---:B------:R-:W-:Y:S01]  /*7fb0*/  FMUL R2, R38.reuse, R5 ;  /* 0x0000000526027220 */ /* 0x040fe20000400000 */
[C---:B------:R-:W-:Y:S01]  /*7fc0*/  FMUL R3, R38.reuse, R6 ;  /* 0x0000000626037220 */ /* 0x040fe20000400000 */
[----:B------:R-:W-:Y:S01]  /*7fd0*/  FMUL R7, R38, R7 ;  /* 0x0000000726077220 */ /* 0x000fe20000400000 */
[----:B------:R-:W-:Y:S01]  /*7fe0*/  FFMA R0, R41, R40, R0 ;  /* 0x0000002829007223 */ /* 0x000fe20000000000 */
[----:B------:R-:W-:Y:S01]  /*7ff0*/  SHF.L.U32 R40, R49, 0x10, RZ ;  /* 0x0000001031287819 */ /* 0x000fe200000006ff */
[C---:B------:R-:W-:Y:S01]  /*8000*/  FFMA R2, R41.reuse, R43, R2 ;  /* 0x0000002b29027223 */ /* 0x040fe20000000002 */
[----:B------:R-:W-:Y:S01]  /*8010*/  SHF.L.U32 R43, R50, 0x10, RZ ;  /* 0x00000010322b7819 */ /* 0x000fe200000006ff */
[C---:B------:R-:W-:Y:S01]  /*8020*/  FMUL R4, R38.reuse, R8 ;  /* 0x0000000826047220 */ /* 0x040fe20000400000 */
[----:B------:R-:W-:Y:S01]  /*8030*/  FMUL R5, R38, R9 ;  /* 0x0000000926057220 */ /* 0x000fe20000400000 */
[C---:B------:R-:W-:Y:S01]  /*8040*/  FFMA R3, R41.reuse, R40, R3 ;  /* 0x0000002829037223 */ /* 0x040fe20000000003 */
[----:B------:R-:W-:Y:S01]  /*8050*/  LOP3.LUT R40, R50, 0xffff0000, RZ, 0xc0, !PT ;  /* 0xffff000032287812 */ /* 0x000fe200078ec0ff */
[----:B------:R-:W-:Y:S01]  /*8060*/  FFMA R7, R41, R42, R7 ;  /* 0x0000002a29077223 */ /* 0x000fe20000000007 */
[----:B------:R-:W-:Y:S01]  /*8070*/  LOP3.LUT R42, R51, 0xffff0000, RZ, 0xc0, !PT ;  /* 0xffff0000332a7812 */ /* 0x000fe200078ec0ff */
[----:B------:R-:W-:Y:S01]  /*8080*/  FMUL R6, R38, R10 ;  /* 0x0000000a26067220 */ /* 0x000fe20000400000 */
[----:B------:R-:W-:Y:S01]  /*8090*/  F2FP.BF16.F32.PACK_AB R52, R2, R0 ;  /* 0x000000000234723e */ /* 0x000fe200000010ff */
[----:B------:R-:W-:Y:S01]  /*80a0*/  FMUL R11, R38, R11 ;  /* 0x0000000b260b7220 */ /* 0x000fe20000400000 */
[----:B------:R-:W-:Y:S01]  /*80b0*/  F2FP.BF16.F32.PACK_AB R53, R7, R3 ;  /* 0x000000030735723e */ /* 0x000fe200000010ff */
        /* <DEDUP_REMOVED lines=20> */
[C---:B------:R-:W-:Y:S01]  /*8200*/  FMUL R12, R38.reuse, R16 ;  /* 0x00000010260c7220 */ /* 0x040fe20000400000 */
        /* <DEDUP_REMOVED lines=13> */
[----:B------:R1:W-:Y:S01]  /*82e0*/  STS.128 [R93+0x2000], R52 ;  /* 0x002000345d007388 */ /* 0x0003e20000000c00 */
[----:B------:R-:W-:Y:S01]  /*82f0*/  F2FP.BF16.F32.PACK_AB R70, R13, R12 ;  /* 0x0000000c0d46723e */ /* 0x000fe200000010ff */
[----:B------:R-:W-:Y:S01]  /*8300*/  FFMA R19, R41, R40, R19 ;  /* 0x0000002829137223 */ /* 0x000fe20000000013 */
[----:B------:R-:W-:Y:S01]  /*8310*/  LOP3.LUT R40, R64, 0xffff0000, RZ, 0xc0, !PT ;  /* 0xffff000040287812 */ /* 0x000fe200078ec0ff */
[C---:B------:R-:W-:Y:S01]  /*8320*/  FMUL R16, R38.reuse, R20 ;  /* 0x0000001426107220 */ /* 0x040fe20000400000 */
[C---:B------:R-:W-:Y:S01]  /*8330*/  FMUL R17, R38.reuse, R21 ;  /* 0x0000001526117220 */ /* 0x040fe20000400000 */
[C---:B------:R-:W-:Y:S01]  /*8340*/  FMUL R18, R38.reuse, R22 ;  /* 0x0000001626127220 */ /* 0x040fe20000400000 */
[----:B------:R-:W-:Y:S01]  /*8350*/  F2FP.BF16.F32.PACK_AB R71, R19, R14 ;  /* 0x0000000e1347723e */ /* 0x000fe200000010ff */
[----:B------:R-:W-:Y:S01]  /*8360*/  FMUL R23, R38, R23 ;  /* 0x0000001726177220 */ /* 0x000fe20000400000 */
[----:B------:R-:W-:Y:S01]  /*8370*/  FFMA R16, R41, R43, R16 ;  /* 0x0000002b29107223 */ /* 0x000fe20000000010 */
[----:B------:R-:W-:Y:S01]  /*8380*/  SHF.L.U32 R43, R67, 0x10, RZ ;  /* 0x00000010432b7819 */ /* 0x000fe200000006ff */
[C---:B------:R-:W-:Y:S01]  /*8390*/  FFMA R17, R41.reuse, R40, R17 ;  /* 0x0000002829117223 */ /* 0x040fe20000000011 */
[----:B------:R1:W-:Y:S01]  /*83a0*/  STS.128 [R92+0x2010], R68 ;  /* 0x002010445c007388 */ /* 0x0003e20000000c00 */
        /* <DEDUP_REMOVED lines=8> */
[C---:B------:R-:W-:Y:S01]  /*8430*/  FMUL R22, R38.reuse, R26 ;  /* 0x0000001a26167220 */ /* 0x040fe20000400000 */
[----:B------:R-:W-:Y:S01]  /*8440*/  FFMA R20, R41, R40, R20 ;  /* 0x0000002829147223 */ /* 0x000fe20000000014 */
[----:B------:R-:W-:Y:S01]  /*8450*/  LOP3.LUT R40, R67, 0xffff0000, RZ, 0xc0, !PT ;  /* 0xffff000043287812 */ /* 0x000fe200078ec0ff */
[C---:B------:R-:W-:Y:S01]  /*8460*/  FFMA R21, R41.reuse, R42, R21 ;  /* 0x0000002a29157223 */ /* 0x040fe20000000015 */
[C---:B------:R-:W-:Y:S01]  /*8470*/  FFMA R22, R41.reuse, R43, R22 ;  /* 0x0000002b29167223 */ /* 0x040fe20000000016 */
[----:B------:R-:W-:Y:S01]  /*8480*/  FMUL R27, R38, R27 ;  /* 0x0000001b261b7220 */ /* 0x000fe20000400000 */
[----:B------:R-:W-:Y:S01]  /*8490*/  SHF.L.U32 R43, R72, 0x10, RZ ;  /* 0x00000010482b7819 */ /* 0x000fe200000006ff */
[----:B------:R-:W-:Y:S01]  /*84a0*/  FMUL R24, R38, R28 ;  /* 0x0000001c26187220 */ /* 0x000fe20000400000 */
[----:B------:R-:W-:Y:S01]  /*84b0*/  LOP3.LUT R42, R72, 0xffff0000, RZ, 0xc0, !PT ;  /* 0xffff0000482a7812 */ /* 0x000fe200078ec0ff */
[C---:B------:R-:W-:Y:S01]  /*84c0*/  FMUL R25, R38.reuse, R29 ;  /* 0x0000001d26197220 */ /* 0x040fe20000400000 */
[C---:B------:R-:W-:Y:S01]  /*84d0*/  FMUL R26, R38.reuse, R30 ;  /* 0x0000001e261a7220 */ /* 0x040fe20000400000 */
[C---:B------:R-:W-:Y:S01]  /*84e0*/  FFMA R27, R41.reuse, R40, R27 ;  /* 0x00000028291b7223 */ /* 0x040fe2000000001b */
[----:B------:R-:W-:Y:S01]  /*84f0*/  FFMA R24, R41, R43, R24 ;  /* 0x0000002b29187223 */ /* 0x000fe20000000018 */
[----:B------:R-:W-:Y:S01]  /*8500*/  LOP3.LUT R40, R73, 0xffff0000, RZ, 0xc0, !PT ;  /* 0xffff000049287812 */ /* 0x000fe200078ec0ff */
[C---:B------:R-:W-:Y:S01]  /*8510*/  FFMA R25, R41.reuse, R42, R25 ;  /* 0x0000002a29197223 */ /* 0x040fe20000000019 */
[----:B------:R-:W-:Y:S01]  /*8520*/  FMUL R31, R38, R31 ;  /* 0x0000001f261f7220 */ /* 0x000fe20000400000 */
[----:B------:R-:W-:Y:S01]  /*8530*/  SHF.L.U32 R43, R74, 0x10, RZ ;  /* 0x000000104a2b7819 */ /* 0x000fe200000006ff */
[----:B------:R-:W-:Y:S01]  /*8540*/  FFMA R26, R41, R45, R26 ;  /* 0x0000002d291a7223 */ /* 0x000fe2000000001a */
        /* <DEDUP_REMOVED lines=29> */
[----:B------:R-:W-:Y:S02]  /*8720*/  UIADD3 UR9, UPT, UPT, UR49, 0x20, URZ ;  /* 0x0000002031097890 */ /* 0x000fe4000fffe0ff */
[----:B------:R-:W-:Y:S01]  /*8730*/  UIADD3 UR8, UPT, UPT, UR43, 0x2200, URZ ;  /* 0x000022002b087890 */ /* 0x000fe2000fffe0ff */
[----:B------:R-:W-:Y:S01]  /*8740*/  UMOV UR10, UR50 ;  /* 0x00000032000a7c82 */ /* 0x000fe20008000000 */
[----:B------:R-:W-:Y:S01]  /*8750*/  UMOV UR11, UR44 ;  /* 0x0000002c000b7c82 */ /* 0x000fe20008000000 */
[----:B---3--:R-:W-:Y:S04]  /*8760*/  UIADD3 UR4, UP0, UPT, UR6, 0xa80, URZ ;  /* 0x00000a8006047890 */ /* 0x008fe8000ff1e0ff */
[----:B------:R-:W-:Y:S09]  /*8770*/  UIADD3.X UR5, UPT, UPT, URZ, UR7, URZ, UP0, !UPT ;  /* 0x00000007ff057290 */ /* 0x000ff200087fe4ff */
[----:B------:R3:W-:Y:S01]  /*8780*/  UTMASTG.3D [UR8], [UR4] ;  /* 0x00000008040073b5 */ /* 0x0007e20008010000 */
[----:B------:R0:W-:Y:S01]  /*8790*/  UTMACMDFLUSH ;  /* 0x00000000000079b7 */ /* 0x0001e20000000000 */
[----:B---3--:R-:W-:Y:S04]  /*87a0*/  DEPBAR.LE SB0, 0x1 ;  /* 0x000080400000791a */ /* 0x008fe80000000000 */
.L_x_139:
[----:B------:R-:W-:Y:S05]  /*87b0*/  BSYNC.RECONVERGENT B0 ;  /* 0x0000000000007941 */ /* 0x000fea0003800200 */
.L_x_138:
[----:B------:R-:W-:Y:S01]  /*87c0*/  BAR.SYNC.DEFER_BLOCKING 0x1, 0x80 ;  /* 0x0042000000007b1d */ /* 0x000fe20000010000 */
[----:B------:R-:W-:Y:S04]  /*87d0*/  UIADD3 UR4, UPT, UPT, UR46, 0x1, URZ ;  /* 0x000000012e047890 */ /* 0x000fe8000fffe0ff */
[----:B------:R-:W-:Y:S04]  /*87e0*/  UISETP.NE.AND UP0, UPT, UR4, 0x4, UPT ;  /* 0x000000040400788c */ /* 0x000fe8000bf05270 */
[----:B------:R-:W-:Y:S01]  /*87f0*/  USEL UR45, UR4, URZ, UP0 ;  /* 0x000000ff042d7287 */ /* 0x000fe20008000000 */
[----:B------:R3:W-:Y:S01]  /*8800*/  @P6 SYNCS.ARRIVE.TRANS64.RED.A1T0 RZ, [R61+URZ], RZ ;  /* 0x000000ff3dff69a7 */ /* 0x0007e200081004ff */
[----:B------:R-:W-:Y:S01]  /*8810*/  BSSY B1, `(.L_x_140) ;  /* 0x0000017000017945 */ /* 0x000fe20003800000 */
[----:B------:R-:W4:Y:S02]  /*8820*/  @P6 SYNCS.PHASECHK.TRANS64.TRYWAIT P0, [R62+URZ+0xe0], R63 ;  /* 0x0000e03f3e0065a7 */ /* 0x000f2400080011ff */
[----:B----4-:R-:W-:Y:S01]  /*8830*/  @P6 SEL R47, RZ, 0x1, !P0 ;  /* 0x00000001ff2f6807 */ /* 0x010fe20004000000 */
[----:B---3--:R-:W-:Y:S06]  /*8840*/  @!P6 BRA `(.L_x_141) ;  /* 0x00000000004ce947 */ /* 0x008fec0003800000 */
        /* <DEDUP_REMOVED lines=9> */
[----:B------:R-:W-:Y:S04]  /*88e0*/  SHF.L.U32 R5, R90, 0x1f, RZ ;  /* 0x0000001f5a057819 */ /* 0x000fe800000006ff */
[----:B------:R-:W3:Y:S02]  /*88f0*/  SYNCS.PHASECHK.TRANS64.TRYWAIT P0, [R62+URZ+0xe0], R5 ;  /* 0x0000e0053e0075a7 */ /* 0x000ee400080011ff */
[----:B---3--:R-:W-:Y:S05]  /*8900*/  @!P0 BRA `(.L_x_144) ;  /* 0x0000002800848947 */ /* 0x008fea0003800000 */
.L_x_143:
[----:B------:R-:W-:Y:S05]  /*8910*/  BSYNC B0 ;  /* 0x0000000000007941 */ /* 0x000fea0003800000 */
.L_x_142:
[----:B------:R-:W-:Y:S02]  /*8920*/  ISETP.NE.AND P0, PT, R60, RZ, PT ;  /* 0x000000ff3c00720c */ /* 0x000fe40003f05270 */
[----:B------:R-:W-:Y:S11]  /*8930*/  IADD3 R46, PT, PT, R46, 0x1, RZ ;  /* 0x000000012e2e7810 */ /* 0x000ff60007ffe0ff */
[----:B------:R4:W1:Y:S04]  /*8940*/  @P0 LDS.128 R48, [R4] ;  /* 0x0000000004300984 */ /* 0x0008680000000c00 */
[----:B------:R4:W1:Y:S04]  /*8950*/  @P0 LDS.128 R56, [R3+0x10] ;  /* 0x0000100003380984 */ /* 0x0008680000000c00 */
[----:B------:R4:W1:Y:S04]  /*8960*/  @P0 LDS.128 R64, [R2+0x20] ;  /* 0x0000200002400984 */ /* 0x0008680000000c00 */
[----:B------:R4:W1:Y:S02]  /*8970*/  @P0 LDS.128 R72, [R0+0x30] ;  /* 0x0000300000480984 */ /* 0x0008640000000c00 */
.L_x_141:
[----:B------:R-:W-:Y:S05]  /*8980*/  BSYNC B1 ;  /* 0x0000000000017941 */ /* 0x000fea0003800000 */
.L_x_140:
[----:B----4-:R-:W-:Y:S05]  /*8990*/  VIADD R0, R39, 0x40 ;  /* 0x0000004027007836 */ /* 0x010fea0000000000 */
        /* <DEDUP_REMOVED lines=9> */
[----:B------:R-:W4:Y:S01]  /*8a30*/  LDCU.64 UR6, c[0x4][0x78] ;  /* 0x01000f00ff0677ac */ /* 0x000f220008000a00 */
[----:B------:R-:W1:Y:S01]  /*8a40*/  LDC.64 R2, c[0x4][R3] ;  /* 0x0100000003027b82 */ /* 0x000e620000000a00 */
[----:B------:R-:W5:Y:S01]  /*8a50*/  LDCU.64 UR4, c[0x4][0x10] ;  /* 0x01000200ff0477ac */ /* 0x000f620008000a00 */
[----:B---3--:R-:W-:Y:S01]  /*8a60*/  MOV R5, UR9 ;  /* 0x0000000900057c02 */ /* 0x008fe20008000f00 */
[----:B------:R-:W-:Y:S01]  /*8a70*/  IMAD.U32 R4, RZ, RZ, UR8 ;  /* 0x00000008ff047e24 */ /* 0x000fe2000f8e00ff */
[----:B----4-:R-:W-:Y:S01]  /*8a80*/  MOV R7, UR7 ;  /* 0x0000000700077c02 */ /* 0x010fe20008000f00 */
[----:B------:R-:W-:Y:S01]  /*8a90*/  IMAD.U32 R6, RZ, RZ, UR6 ;  /* 0x00000006ff067e24 */ /* 0x000fe2000f8e00ff */
[----:B-----5:R-:W-:Y:S01]  /*8aa0*/  MOV R11, UR5 ;  /* 0x00000005000b7c02 */ /* 0x020fe20008000f00 */
[----:B------:R-:W-:Y:S02]  /*8ab0*/  IMAD.U32 R10, RZ, RZ, UR4 ;  /* 0x00000004ff0a7e24 */ /* 0x000fe4000f8e00ff */
[----:B------:R-:W-:Y:S07]  /*8ac0*/  LEPC R20, `(.L_x_145) ;  /* 0x000000001014794e */ /* 0x000fee0000000000 */
[----:B-12---:R-:W-:Y:S05]  /*8ad0*/  CALL.ABS.NOINC R2 ;  /* 0x0000000002007343 */ /* 0x006fea0003c00000 */
.L_x_145:
        /* <DEDUP_REMOVED lines=10> */
[----:B---3--:R-:W1:Y:S01]  /*8b80*/  LDTM.x32 R4, tmem[UR4+0x40] ;  /* 0x00004004000479ee */ /* 0x008e6200082c0000 */
        /* <DEDUP_REMOVED lines=136> */
.L_x_147:
[----:B------:R-:W-:Y:S05]  /*9410*/  BSYNC.RECONVERGENT B0 ;  /* 0x0000000000007941 */ /* 0x000fea0003800200 */
.L_x_146:
        /* <DEDUP_REMOVED lines=21> */
.L_x_151:
[----:B------:R-:W-:Y:S05]  /*9570*/  BSYNC B0 ;  /* 0x0000000000007941 */ /* 0x000fea0003800000 */
.L_x_150:
[----:B------:R-:W-:Y:S11]  /*9580*/  ISETP.NE.AND P0, PT, R60, RZ, PT ;  /* 0x000000ff3c00720c */ /* 0x000ff60003f05270 */
[----:B------:R-:W-:Y:S02]  /*9590*/  @!UPT UIADD3 URZ, UPT, UPT, URZ, URZ, URZ ;  /* 0x000000fffffff290 */ /* 0x000fe4000fffe0ff */
[----:B------:R4:W1:Y:S04]  /*95a0*/  @P0 LDS.128 R48, [R3] ;  /* 0x0000000003300984 */ /* 0x0008680000000c00 */
[----:B------:R4:W1:Y:S04]  /*95b0*/  @P0 LDS.128 R56, [R2+0x10] ;  /* 0x0000100002380984 */ /* 0x0008680000000c00 */
[----:B------:R4:W1:Y:S04]  /*95c0*/  @P0 LDS.128 R64, [R0+0x20] ;  /* 0x0000200000400984 */ /* 0x0008680000000c00 */
[----:B------:R4:W1:Y:S02]  /*95d0*/  @P0 LDS.128 R72, [R46+0x30] ;  /* 0x000030002e480984 */ /* 0x0008640000000c00 */
.L_x_149:
[----:B------:R-:W-:Y:S05]  /*95e0*/  BSYNC B1 ;  /* 0x0000000000017941 */ /* 0x000fea0003800000 */
.L_x_148:
        /* <DEDUP_REMOVED lines=21> */
.L_x_153:
[----:B------:R-:W-:Y:S01]  /*9740*/  ISETP.NE.AND P0, PT, R95, RZ, PT ;  /* 0x000000ff5f00720c */ /* 0x000fe20003f05270 */
[----:B------:R-:W-:Y:S05]  /*9750*/  WARPSYNC.ALL ;  /* 0x0000000000007948 */ /* 0x000fea0003800000 */
[----:B------:R-:W-:Y:S01]  /*9760*/  R2UR UR4, R39 ;  /* 0x00000000270472ca */ /* 0x000fe200000e0000 */
[----:B------:R-:W-:Y:S01]  /*9770*/  BSSY.RECONVERGENT B0, `(.L_x_154) ;  /* 0x000008c000007945 */ /* 0x000fe20003800200 */
[C---:B-1----:R-:W-:Y:S02]  /*9780*/  SHF.L.U32 R40, R48.reuse, 0x10, RZ ;  /* 0x0000001030287819 */ /* 0x042fe400000006ff */
[----:B------:R-:W-:Y:S02]  /*9790*/  LOP3.LUT R42, R48, 0xffff0000, RZ, 0xc0, !PT ;  /* 0xffff0000302a7812 */ /* 0x000fe400078ec0ff */
[C---:B------:R-:W-:Y:S02]  /*97a0*/  SHF.L.U32 R43, R49.reuse, 0x10, RZ ;  /* 0x00000010312b7819 */ /* 0x040fe400000006ff */
[----:B------:R-:W-:Y:S02]  /*97b0*/  LOP3.LUT R44, R49, 0xffff0000, RZ, 0xc0, !PT ;  /* 0xffff0000312c7812 */ /* 0x000fe400078ec0ff */
[C---:B------:R-:W-:Y:S02]  /*97c0*/  SHF.L.U32 R45, R50.reuse, 0x10, RZ ;  /* 0x00000010322d7819 */ /* 0x040fe400000006ff */
[----:B------:R-:W-:Y:S01]  /*97d0*/  LOP3.LUT R46, R50, 0xffff0000, RZ, 0xc0, !PT ;  /* 0xffff0000322e7812 */ /* 0x000fe200078ec0ff */
[----:B---3--:R-:W1:Y:S01]  /*97e0*/  LDTM.x32 R4, tmem[UR4+0x60] ;  /* 0x00006004000479ee */ /* 0x008e6200082c0000 */
[C---:B------:R-:W-:Y:S01]  /*97f0*/  SHF.L.U32 R47, R51.reuse, 0x10, RZ ;  /* 0x00000010332f7819 */ /* 0x040fe200000006ff */
[----:B------:R-:W-:Y:S01]  /*9800*/  NOP ;  /* 0x0000000000007918 */ /* 0x000fe20000000000 */
[----:B------:R-:W-:Y:S02]  /*9810*/  LOP3.LUT R48, R51, 0xffff0000, RZ, 0xc0, !PT ;  /* 0xffff000033307812 */ /* 0x000fe400078ec0ff */
[C---:B------:R-:W-:Y:S02]  /*9820*/  SHF.L.U32 R49, R56.reuse, 0x10, RZ ;  /* 0x0000001038317819 */ /* 0x040fe400000006ff */
[----:B------:R-:W-:Y:S02]  /*9830*/  LOP3.LUT R51, R56, 0xffff0000, RZ, 0xc0, !PT ;  /* 0xffff000038337812 */ /* 0x000fe400078ec0ff */
[C---:B------:R-:W-:Y:S02]  /*9840*/  SHF.L.U32 R50, R57.reuse, 0x10, RZ ;  /* 0x0000001039327819 */ /* 0x040fe400000006ff */
[----:B------:R-:W-:Y:S02]  /*9850*/  LOP3.LUT R52, R57, 0xffff0000, RZ, 0xc0, !PT ;  /* 0xffff000039347812 */ /* 0x000fe400078ec0ff */
[C---:B------:R-:W-:Y:S02]  /*9860*/  SHF.L.U32 R53, R58.reuse, 0x10, RZ ;  /* 0x000000103a357819 */ /* 0x040fe400000006ff */
[----:B------:R-:W-:Y:S02]  /*9870*/  LOP3.LUT R54, R58, 0xffff0000, RZ, 0xc0, !PT ;  /* 0xffff00003a367812 */ /* 0x000fe400078ec0ff */
[----:B------:R-:W-:Y:S02]  /*9880*/  SHF.L.U32 R55, R59, 0x10, RZ ;  /* 0x000000103b377819 */ /* 0x000fe400000006ff */
[----:B------:R-:W-:Y:S02]  /*9890*/  IADD3 R99, PT, PT, R99, 0x160, RZ ;  /* 0x0000016063637810 */ /* 0x000fe40007ffe0ff */
[----:B------:R-:W-:Y:S02]  /*98a0*/  LOP3.LUT R56, R59, 0xffff0000, RZ, 0xc0, !PT ;  /* 0xffff00003b387812 */ /* 0x000fe400078ec0ff */
[----:B------:R-:W-:Y:S01]  /*98b0*/  SHF.L.U32 R57, R64, 0x10, RZ ;  /* 0x0000001040397819 */ /* 0x000fe200000006ff */
[----:B-1----:R-:W-:Y:S01]  /*98c0*/  FMUL R4, R38, R4 ;  /* 0x0000000426047220 */ /* 0x002fe20000400000 */
[----:B------:R-:W-:Y:S01]  /*98d0*/  LOP3.LUT R58, R64, 0xffff0000, RZ, 0xc0, !PT ;  /* 0xffff0000403a7812 */ /* 0x000fe200078ec0ff */
[C---:B------:R-:W-:Y:S01]  /*98e0*/  FMUL R5, R38.reuse, R5 ;  /* 0x0000000526057220 */ /* 0x040fe20000400000 */
[----:B------:R-:W-:Y:S01]  /*98f0*/  LOP3.LUT R99, R99, 0xfefffff8, RZ, 0xc0, !PT ;  /* 0xfefffff863637812 */ /* 0x000fe200078ec0ff */
[C---:B------:R-:W-:Y:S01]  /*9900*/  FFMA R4, R41.reuse, R40, R4 ;  /* 0x0000002829047223 */ /* 0x040fe20000000004 */
[C---:B------:R-:W-:Y:S01]  /*9910*/  FMUL R6, R38.reuse, R6 ;  /* 0x0000000626067220 */ /* 0x040fe20000400000 */
[----:B------:R-:W-:Y:S01]  /*9920*/  FFMA R5, R41, R42, R5 ;  /* 0x0000002a29057223 */ /* 0x000fe20000000005 */
[----:B------:R-:W-:Y:S01]  /*9930*/  SHF.L.U32 R59, R65, 0x10, RZ ;  /* 0x00000010413b7819 */ /* 0x000fe200000006ff */
[----:B------:R1:W-:Y:S01]  /*9940*/  SYNCS.ARRIVE.TRANS64.RED.A1T0 RZ, [R99+URZ], RZ ;  /* 0x000000ff63ff79a7 */ /* 0x0003e200081004ff */
[----:B------:R-:W-:Y:S01]  /*9950*/  FFMA R6, R41, R43, R6 ;  /* 0x0000002b29067223 */ /* 0x000fe20000000006 */
[C---:B------:R-:W-:Y:S01]  /*9960*/  FMUL R7, R38.reuse, R7 ;  /* 0x0000000726077220 */ /* 0x040fe20000400000 */
[----:B------:R-:W-:Y:S01]  /*9970*/  F2FP.BF16.F32.PACK_AB R100, R5, R4 ;  /* 0x000000040564723e */ /* 0x000fe200000010ff */
[C---:B------:R-:W-:Y:S01]  /*9980*/  FMUL R8, R38.reuse, R8 ;  /* 0x0000000826087220 */ /* 0x040fe20000400000 */
[----:B------:R-:W-:Y:S01]  /*9990*/  FMUL R9, R38, R9 ;  /* 0x0000000926097220 */ /* 0x000fe20000400000 */
[----:B------:R-:W-:Y:S01]  /*99a0*/  LOP3.LUT R60, R65, 0xffff0000, RZ, 0xc0, !PT ;  /* 0xffff0000413c7812 */ /* 0x000fe200078ec0ff */
[C---:B------:R-:W-:Y:S01]  /*99b0*/  FFMA R7, R41.reuse, R44, R7 ;  /* 0x0000002c29077223 */ /* 0x040fe20000000007 */
[C---:B------:R-:W-:Y:S01]  /*99c0*/  FFMA R8, R41.reuse, R45, R8 ;  /* 0x0000002d29087223 */ /* 0x040fe20000000008 */
[----:B------:R-:W-:Y:S01]  /*99d0*/  SHF.L.U32 R61, R66, 0x10, RZ ;  /* 0x00000010423d7819 */ /* 0x000fe200000006ff */
[----:B------:R-:W-:Y:S01]  /*99e0*/  FFMA R9, R41, R46, R9 ;  /* 0x0000002e29097223 */ /* 0x000fe20000000009 */
[C---:B------:R-:W-:Y:S01]  /*99f0*/  FMUL R10, R38.reuse, R10 ;  /* 0x0000000a260a7220 */ /* 0x040fe20000400000 */
[----:B------:R-:W-:Y:S01]  /*9a00*/  F2FP.BF16.F32.PACK_AB R101, R7, R6 ;  /* 0x000000060765723e */ /* 0x000fe200000010ff */
[C---:B------:R-:W-:Y:S01]  /*9a10*/  FMUL R11, R38.reuse, R11 ;  /* 0x0000000b260b7220 */ /* 0x040fe20000400000 */
[----:B------:R-:W-:Y:S01]  /*9a20*/  FMUL R0, R38, R12 ;  /* 0x0000000c26007220 */ /* 0x000fe20000400000 */
[----:B------:R-:W-:Y:S01]  /*9a30*/  F2FP.BF16.F32.PACK_AB R102, R9, R8 ;  /* 0x000000080966723e */ /* 0x000fe200000010ff */
[C---:B------:R-:W-:Y:S01]  /*9a40*/  FFMA R10, R41.reuse, R47, R10 ;  /* 0x0000002f290a7223 */ /* 0x040fe2000000000a */
[C---:B------:R-:W-:Y:S01]  /*9a50*/  FFMA R11, R41.reuse, R48, R11 ;  /* 0x00000030290b7223 */ /* 0x040fe2000000000b */
[----:B------:R-:W-:Y:S01]  /*9a60*/  LOP3.LUT R62, R66, 0xffff0000, RZ, 0xc0, !PT ;  /* 0xffff0000423e7812 */ /* 0x000fe200078ec0ff */
[----:B------:R-:W-:Y:S01]  /*9a70*/  FFMA R0, R41, R49, R0 ;  /* 0x0000003129007223 */ /* 0x000fe20000000000 */
[C---:B------:R-:W-:Y:S01]  /*9a80*/  FMUL R2, R38.reuse, R13 ;  /* 0x0000000d26027220 */ /* 0x040fe20000400000 */
[----:B------:R-:W-:Y:S01]  /*9a90*/  SHF.L.U32 R63, R67, 0x10, RZ ;  /* 0x00000010433f7819 */ /* 0x000fe200000006ff */
[C---:B------:R-:W-:Y:S01]  /*9aa0*/  FMUL R3, R38.reuse, R14 ;  /* 0x0000000e26037220 */ /* 0x040fe20000400000 */
[----:B------:R-:W-:Y:S01]  /*9ab0*/  F2FP.BF16.F32.PACK_AB R103, R11, R10 ;  /* 0x0000000a0b67723e */ /* 0x000fe200000010ff */
[----:B------:R-:W-:Y:S01]  /*9ac0*/  FFMA R2, R41, R51, R2 ;  /* 0x0000003329027223 */ /* 0x000fe20000000002 */
[C---:B------:R-:W-:Y:S01]  /*9ad0*/  FMUL R15, R38.reuse, R15 ;  /* 0x0000000f260f7220 */ /* 0x040fe20000400000 */
[C---:B------:R-:W-:Y:S01]  /*9ae0*/  FMUL R12, R38.reuse, R16 ;  /* 0x00000010260c7220 */ /* 0x040fe20000400000 */
[----:B------:R-:W-:Y:S01]  /*9af0*/  FMUL R13, R38, R17 ;  /* 0x00000011260d7220 */ /* 0x000fe20000400000 */
[----:B------:R1:W-:Y:S01]  /*9b00*/  STS.128 [R93+0x6000], R100 ;  /* 0x006000645d007388 */ /* 0x0003e20000000c00 */
[----:B------:R-:W-:Y:S01]  /*9b10*/  LOP3.LUT R64, R67, 0xffff0000, RZ, 0xc0, !PT ;  /* 0xffff000043407812 */ /* 0x000fe200078ec0ff */
[C---:B------:R-:W-:Y:S01]  /*9b20*/  FFMA R3, R41.reuse, R50, R3 ;  /* 0x0000003229037223 */ /* 0x040fe20000000003 */
[----:B------:R-:W-:Y:S01]  /*9b30*/  SHF.L.U32 R65, R72, 0x10, RZ ;  /* 0x0000001048417819 */ /* 0x000fe200000006ff */
[C---:B------:R-:W-:Y:S01]  /*9b40*/  FFMA R15, R41.reuse, R52, R15 ;  /* 0x00000034290f7223 */ /* 0x040fe2000000000f */
[----:B------:R-:W-:Y:S01]  /*9b50*/  F2FP.BF16.F32.PACK_AB R104, R2, R0 ;  /* 0x000000000268723e */ /* 0x000fe200000010ff */
[C---:B------:R-:W-:Y:S01]  /*9b60*/  FFMA R12, R41.reuse, R53, R12 ;  /* 0x00000035290c7223 */ /* 0x040fe2000000000c */
[C---:B------:R-:W-:Y:S01]  /*9b70*/  FFMA R13, R41.reuse, R54, R13 ;  /* 0x00000036290d7223 */ /* 0x040fe2000000000d */
[C---:B------:R-:W-:Y:S01]  /*9b80*/  FMUL R14, R38.reuse, R18 ;  /* 0x00000012260e7220 */ /* 0x040fe20000400000 */
[C---:B------:R-:W-:Y:S01]  /*9b90*/  FMUL R19, R38.reuse, R19 ;  /* 0x0000001326137220 */ /* 0x040fe20000400000 */
[C---:B------:R-:W-:Y:S01]  /*9ba0*/  FMUL R16, R38.reuse, R20 ;  /* 0x0000001426107220 */ /* 0x040fe20000400000 */
[C---:B------:R-:W-:Y:S01]  /*9bb0*/  FMUL R17, R38.reuse, R21 ;  /* 0x0000001526117220 */ /* 0x040fe20000400000 */
[C---:B------:R-:W-:Y:S01]  /*9bc0*/  FFMA R14, R41.reuse, R55, R14 ;  /* 0x00000037290e7223 */ /* 0x040fe2000000000e */
        /* <DEDUP_REMOVED lines=9> */
[----:B------:R-:W-:Y:S01]  /*9c60*/  FFMA R23, R41, R60, R23 ;  /* 0x0000003c29177223 */ /* 0x000fe20000000017 */
[C---:B------:R-:W-:Y:S01]  /*9c70*/  FMUL R27, R38.reuse, R27 ;  /* 0x0000001b261b7220 */ /* 0x040fe20000400000 */
[----:B------:R-:W-:Y:S01]  /*9c80*/  F2FP.BF16.F32.PACK_AB R105, R15, R3 ;  /* 0x000000030f69723e */ /* 0x000fe200000010ff */
[----:B------:R-:W-:Y:S01]  /*9c90*/  FFMA R20, R41, R61, R20 ;  /* 0x0000003d29147223 */ /* 0x000fe20000000014 */
[----:B------:R-:W-:Y:S01]  /*9ca0*/  F2FP.BF16.F32.PACK_AB R106, R13, R12 ;  /* 0x0000000c0d6a723e */ /* 0x000fe200000010ff */
[----:B------:R-:W-:Y:S01]  /*9cb0*/  FMUL R24, R38, R28 ;  /* 0x0000001c26187220 */ /* 0x000fe20000400000 */
[----:B------:R-:W-:Y:S01]  /*9cc0*/  F2FP.BF16.F32.PACK_AB R107, R19, R14 ;  /* 0x0000000e136b723e */ /* 0x000fe200000010ff */
[----:B------:R-:W-:Y:S01]  /*9cd0*/  FFMA R21, R41, R62, R21 ;  /* 0x0000003e29157223 */ /* 0x000fe20000000015 */
[----:B------:R-:W-:Y:S01]  /*9ce0*/  LOP3.LUT R66, R72, 0xffff0000, RZ, 0xc0, !PT ;  /* 0xffff000048427812 */ /* 0x000fe200078ec0ff */
[C---:B------:R-:W-:Y:S01]  /*9cf0*/  FMUL R25, R38.reuse, R29 ;  /* 0x0000001d26197220 */ /* 0x040fe20000400000 */
[----:B------:R-:W-:Y:S01]  /*9d00*/  SHF.L.U32 R67, R73, 0x10, RZ ;  /* 0x0000001049437819 */ /* 0x000fe200000006ff */
[----:B------:R1:W-:Y:S01]  /*9d10*/  STS.128 [R92+0x6010], R104 ;  /* 0x006010685c007388 */ /* 0x0003e20000000c00 */
[----:B------:R-:W-:Y:S01]  /*9d20*/  FFMA R22, R41, R63, R22 ;  /* 0x0000003f29167223 */ /* 0x000fe20000000016 */
[----:B------:R-:W-:Y:S01]  /*9d30*/  LOP3.LUT R68, R73, 0xffff0000, RZ, 0xc0, !PT ;  /* 0xffff000049447812 */ /* 0x000fe200078ec0ff */
[----:B------:R-:W-:Y:S01]  /*9d40*/  FMUL R26, R38, R30 ;  /* 0x0000001e261a7220 */ /* 0x000fe20000400000 */
[C---:B------:R-:W-:Y:S01]  /*9d50*/  FFMA R27, R41.reuse, R64, R27 ;  /* 0x00000040291b7223 */ /* 0x040fe2000000001b */
[----:B------:R-:W-:Y:S01]  /*9d60*/  SHF.L.U32 R69, R74, 0x10, RZ ;  /* 0x000000104a457819 */ /* 0x000fe200000006ff */
[----:B------:R-:W-:Y:S01]  /*9d70*/  FMUL R31, R38, R31 ;  /* 0x0000001f261f7220 */ /* 0x000fe20000400000 */
[C---:B------:R-:W-:Y:S01]  /*9d80*/  FFMA R24, R41.reuse, R65, R24 ;  /* 0x0000004129187223 */ /* 0x040fe20000000018 */
[----:B------:R-:W-:Y:S01]  /*9d90*/  LOP3.LUT R70, R74, 0xffff0000, RZ, 0xc0, !PT ;  /* 0xffff00004a467812 */ /* 0x000fe200078ec0ff */
[C---:B------:R-:W-:Y:S01]  /*9da0*/  FMUL R28, R38.reuse, R32 ;  /* 0x00000020261c7220 */ /* 0x040fe20000400000 */
[----:B------:R-:W-:Y:S01]  /*9db0*/  FFMA R25, R41, R66, R25 ;  /* 0x0000004229197223 */ /* 0x000fe20000000019 */
[----:B------:R-:W-:Y:S01]  /*9dc0*/  SHF.L.U32 R71, R75, 0x10, RZ ;  /* 0x000000104b477819 */ /* 0x000fe200000006ff */
[C---:B------:R-:W-:Y:S01]  /*9dd0*/  FMUL R29, R38.reuse, R33 ;  /* 0x00000021261d7220 */ /* 0x040fe20000400000 */
[----:B------:R-:W-:Y:S01]  /*9de0*/  FFMA R26, R41, R67, R26 ;  /* 0x00000043291a7223 */ /* 0x000fe2000000001a */
[----:B------:R-:W-:Y:S01]  /*9df0*/  LOP3.LUT R72, R75, 0xffff0000, RZ, 0xc0, !PT ;  /* 0xffff00004b487812 */ /* 0x000fe200078ec0ff */
        /* <DEDUP_REMOVED lines=8> */
[----:B------:R-:W-:Y:S01]  /*9e80*/  FFMA R30, R41, R71, R30 ;  /* 0x00000047291e7223 */ /* 0x000fe2000000001e */
[----:B------:R-:W-:Y:S01]  /*9e90*/  F2FP.BF16.F32.PACK_AB R111, R27, R22 ;  /* 0x000000161b6f723e */ /* 0x000fe200000010ff */
[----:B------:R-:W-:Y:S01]  /*9ea0*/  FFMA R35, R41, R72, R35 ;  /* 0x0000004829237223 */ /* 0x000fe20000000023 */
[----:B------:R-:W-:Y:S02]  /*9eb0*/  F2FP.BF16.F32.PACK_AB R112, R25, R24 ;  /* 0x000000181970723e */ /* 0x000fe400000010ff */
[----:B------:R-:W-:Y:S01]  /*9ec0*/  F2FP.BF16.F32.PACK_AB R113, R31, R26 ;  /* 0x0000001a1f71723e */ /* 0x000fe200000010ff */
[----:B------:R1:W-:Y:S01]  /*9ed0*/  STS.128 [R91+0x6020], R108 ;  /* 0x0060206c5b007388 */ /* 0x0003e20000000c00 */
        /* <DEDUP_REMOVED lines=21> */
.L_x_155:
[----:B------:R-:W-:Y:S05]  /*a030*/  BSYNC.RECONVERGENT B0 ;  /* 0x0000000000007941 */ /* 0x000fea0003800200 */
.L_x_154:
[----:B------:R-:W-:Y:S01]  /*a040*/  BAR.SYNC.DEFER_BLOCKING 0x1, 0x80 ;  /* 0x0042000000007b1d */ /* 0x000fe20000010000 */
[----:B------:R-:W-:Y:S01]  /*a050*/  UISETP.NE.AND UP0, UPT, UR47, -0x4, UPT ;  /* 0xfffffffc2f00788c */ /* 0x000fe2000bf05270 */
[----:B------:R-:W-:Y:S08]  /*a060*/  IADD3 R0, PT, PT, R36, 0x1, RZ ;  /* 0x0000000124007810 */ /* 0x000ff00007ffe0ff */
[----:B------:R-:W-:Y:S05]  /*a070*/  BRA.U !UP0, `(.L_x_156) ;  /* 0x0000000108287547 */ /* 0x000fea000b800000 */
[----:B------:R-:W-:Y:S01]  /*a080*/  ISETP.NE.AND P0, PT, R98, RZ, PT ;  /* 0x000000ff6200720c */ /* 0x000fe20003f05270 */
[----:B------:R-:W-:Y:S01]  /*a090*/  IMAD.U32 R3, RZ, RZ, UR46 ;  /* 0x0000002eff037e24 */ /* 0x000fe2000f8e00ff */
[----:B------:R-:W-:Y:S01]  /*a0a0*/  UIADD3 UR4, UPT, UPT, UR46, 0x1, URZ ;  /* 0x000000012e047890 */ /* 0x000fe2000fffe0ff */
[----:B------:R-:W-:Y:S03]  /*a0b0*/  IMAD.U32 R2, RZ, RZ, UR52 ;  /* 0x00000034ff027e24 */ /* 0x000fe6000f8e00ff */
[----:B------:R-:W-:Y:S04]  /*a0c0*/  UISETP.NE.AND UP0, UPT, UR4, 0x4, UPT ;  /* 0x000000040400788c */ /* 0x000fe8000bf05270 */
[----:B------:R-:W-:Y:S03]  /*a0d0*/  USEL UR46, UR4, URZ, UP0 ;  /* 0x000000ff042e7287 */ /* 0x000fe60008000000 */
[----:B------:R-:W-:Y:S05]  /*a0e0*/  @P0 LEA R3, R3, UR43, 0x3 ;  /* 0x0000002b03030c11 */ /* 0x000fea000f8e18ff */
[----:B------:R-:W-:Y:S05]  /*a0f0*/  @P0 VIADD R3, R3, 0x100 ;  /* 0x0000010003030836 */ /* 0x000fea0000000000 */
[----:B------:R-:W-:Y:S04]  /*a100*/  @P0 PRMT R2, R2, 0x654, R3 ;  /* 0x0000065402020816 */ /* 0x000fe80000000003 */
[----:B------:R3:W-:Y:S03]  /*a110*/  @P0 SYNCS.ARRIVE.TRANS64.RED.A1T0 RZ, [R2+URZ], RZ ;  /* 0x000000ff02ff09a7 */ /* 0x0007e600081004ff */
.L_x_156:
[----:B------:R-:W-:Y:S01]  /*a120*/  R2UR UR4, R82 ;  /* 0x00000000520472ca */ /* 0x000fe200000e0000 */
[----:B------:R-:W-:Y:S01]  /*a130*/  UISETP.NE.AND UP0, UPT, UR62, URZ, UPT ;  /* 0x000000ff3e00728c */ /* 0x000fe2000bf05270 */
[----:B------:R-:W-:Y:S01]  /*a140*/  ISETP.NE.AND P0, PT, R86, 0x2, PT ;  /* 0x000000025600780c */ /* 0x000fe20003f05270 */
[----:B------:R-:W-:Y:S01]  /*a150*/  UIADD3 UR20, UPT, UPT, UR37, UR63, URZ ;  /* 0x0000003f25147290 */ /* 0x000fe2000fffe0ff */
[----:B------:R-:W-:Y:S01]  /*a160*/  ISETP.NE.AND P1, PT, R0, 0x2, PT ;  /* 0x000000020000780c */ /* 0x000fe20003f25270 */
[----:B------:R-:W-:Y:S01]  /*a170*/  UIADD3 UR47, UPT, UPT, UR47, 0x4, URZ ;  /* 0x000000042f2f7890 */ /* 0x000fe2000fffe0ff */
[----:B------:R-:W-:Y:S01]  /*a180*/  SEL R3, RZ, 0x1, P0 ;  /* 0x00000001ff037807 */ /* 0x000fe20000000000 */
[----:B------:R-:W-:Y:S01]  /*a190*/  UMOV UR44, UR61 ;  /* 0x0000003d002c7c82 */ /* 0x000fe20008000000 */
[----:B---3--:R-:W-:Y:S02]  /*a1a0*/  SEL R2, RZ, 0x1, P1 ;  /* 0x00000001ff027807 */ /* 0x008fe40000800000 */
[----:B------:R-:W-:Y:S02]  /*a1b0*/  LOP3.LUT R88, R88, R3, RZ, 0x3c, !PT ;  /* 0x0000000358587212 */ /* 0x000fe400078e3cff */
[----:B------:R-:W-:Y:S01]  /*a1c0*/  LOP3.LUT R89, R89, R2, RZ, 0x3c, !PT ;  /* 0x0000000259597212 */ /* 0x000fe200078e3cff */
[----:B------:R-:W-:Y:S01]  /*a1d0*/  UIADD3 UR11, UPT, UPT, UR36, UR4, URZ ;  /* 0x00000004240b7290 */ /* 0x000fe2000fffe0ff */
[----:B------:R-:W-:Y:S02]  /*a1e0*/  SEL R86, R86, RZ, P0 ;  /* 0x000000ff56567207 */ /* 0x000fe40000000000 */
[----:B------:R-:W-:Y:S01]  /*a1f0*/  SEL R36, R0, RZ, P1 ;  /* 0x000000ff00247207 */ /* 0x000fe20000800000 */
[----:B------:R-:W-:Y:S08]  /*a200*/  BRA.U UP0, `(.L_x_157) ;  /* 0xffffffbd00e07547 */ /* 0x000ff0000b83ffff */
[----:B------:R-:W-:-:S13]  /*a210*/  R2UR UR4, R83 ;  /* 0x00000000530472ca */ /* 0x000fda00000e0000 */
[----:B------:R-:W-:-:S09]  /*a220*/  UISETP.NE.AND UP0, UPT, UR4, URZ, UPT ;  /* 0x000000ff0400728c */ /* 0x000fd2000bf05270 */
[----:B------:R-:W-:Y:S05]  /*a230*/  BRA.U !UP0, `(.L_x_158) ;  /* 0x0000000108487547 */ /* 0x000fea000b800000 */
[----:B------:R-:W3:Y:S02]  /*a240*/  LDCU.64 UR4, c[0x0][0xc90] ;  /* 0x00019200ff0477ac */ /* 0x000ee40008000a00 */
[----:B---3--:R-:W-:-:S04]  /*a250*/  UISETP.NE.U32.AND UP0, UPT, UR4, URZ, UPT ;  /* 0x000000ff0400728c */ /* 0x008fc8000bf05070 */
[----:B------:R-:W-:-:S09]  /*a260*/  UISETP.NE.AND.EX UP0, UPT, UR5, URZ, UPT, UP0 ;  /* 0x000000ff0500728c */ /* 0x000fd2000bf05300 */
[----:B------:R-:W-:Y:S05]  /*a270*/  BRA.U UP0, `(.L_x_159) ;  /* 0x00000001000c7547 */ /* 0x000fea000b800000 */
[----:B------:R-:W-:-:S13]  /*a280*/  FSETP.NEU.AND P0, PT, R41, RZ, PT ;  /* 0x000000ff2900720b */ /* 0x000fda0003f0d000 */
[----:B------:R-:W-:Y:S05]  /*a290*/  @!P0 EXIT ;  /* 0x000000000000894d */ /* 0x000fea0003800000 */
[----:B------:R-:W-:Y:S05]  /*a2a0*/  BRA `(.L_x_158) ;  /* 0x00000000002c7947 */ /* 0x000fea0003800000 */
.L_x_159:
[----:B------:R-:W-:Y:S01]  /*a2b0*/  ISETP.NE.AND P0, PT, R85, RZ, PT ;  /* 0x000000ff5500720c */ /* 0x000fe20003f05270 */
[----:B------:R-:W-:-:S12]  /*a2c0*/  BSSY.RECONVERGENT B0, `(.L_x_158) ;  /* 0x0000009000007945 */ /* 0x000fd80003800200 */
[----:B------:R-:W-:Y:S05]  /*a2d0*/  @P0 BRA `(.L_x_160) ;  /* 0x0000000000140947 */ /* 0x000fea0003800000 */
[----:B------:R-:W3:Y:S02]  /*a2e0*/  LDCU.64 UR4, c[0x0][0xc88] ;  /* 0x00019100ff0477ac */ /* 0x000ee40008000a00 */
[----:B---3--:R-:W-:-:S04]  /*a2f0*/  ISETP.NE.U32.AND P0, PT, RZ, UR4, PT ;  /* 0x00000004ff007c0c */ /* 0x008fc8000bf05070 */
[----:B------:R-:W-:-:S13]  /*a300*/  ISETP.NE.AND.EX P0, PT, RZ, UR5, PT, P0 ;  /* 0x00000005ff007c0c */ /* 0x000fda000bf05300 */
[----:B------:R-:W-:Y:S05]  /*a310*/  @!P0 EXIT ;  /* 0x000000000000894d */ /* 0x000fea0003800000 */
[----:B------:R-:W-:Y:S05]  /*a320*/  BRA `(.L_x_161) ;  /* 0x0000000000087947 */ /* 0x000fea0003800000 */
.L_x_160:
[----:B------:R-:W-:-:S13]  /*a330*/  FSETP.NEU.AND P0, PT, R41, RZ, PT ;  /* 0x000000ff2900720b */ /* 0x000fda0003f0d000 */
[----:B------:R-:W-:Y:S05]  /*a340*/  @!P0 EXIT ;  /* 0x000000000000894d */ /* 0x000fea0003800000 */
.L_x_161:
[----:B------:R-:W-:Y:S05]  /*a350*/  BSYNC.RECONVERGENT B0 ;  /* 0x0000000000007941 */ /* 0x000fea0003800200 */
.L_x_158:
[----:B------:R-:W-:Y:S01]  /*a360*/  ULEA UR4, UR46, UR43, 0x3 ;  /* 0x0000002b2e047291 */ /* 0x000fe2000f8e18ff */
[----:B------:R-:W-:-:S04]  /*a370*/  DEPBAR.LE SB0, 0x0 ;  /* 0x000080000000791a */ /* 0x000fc80000000000 */
[----:B------:R-:W-:-:S04]  /*a380*/  UIADD3 UR4, UPT, UPT, UR4, 0x100, URZ ;  /* 0x0000010004047890 */ /* 0x000fc8000fffe0ff */
[----:B------:R-:W-:-:S09]  /*a390*/  UPRMT UR4, UR52, 0x654, UR4 ;  /* 0x0000065434047896 */ /* 0x000fd20008000004 */
[----:B------:R-:W-:Y:S01]  /*a3a0*/  SYNCS.ARRIVE.TRANS64.RED.A1T0 RZ, [UR4], RZ ;  /* 0x000000ffffff79a7 */ /* 0x000fe20008100404 */
[----:B------:R-:W-:Y:S05]  /*a3b0*/  EXIT ;  /* 0x000000000000794d */ /* 0x000fea0003800000 */
.L_x_25:
[----:B--2---:R2:W3:Y:S02]  /*a3c0*/  SYNCS.PHASECHK.TRANS64.TRYWAIT P0, [R3+URZ+0x180], R2 ;  /* 0x00018002030075a7 */ /* 0x0044e400080011ff */
[----:B---3--:R-:W-:Y:S05]  /*a3d0*/  @!P0 NANOSLEEP.SYNCS 0x989680 ;  /* 0x009896800000895d */ /* 0x008fea0003900000 */
[----:B------:R-:W3:Y:S02]  /*a3e0*/  @!P0 SYNCS.PHASECHK.TRANS64 P0, [R3+URZ+0x180], R2 ;  /* 0x00018002030085a7 */ /* 0x000ee400080010ff */
[----:B---3--:R-:W-:Y:S05]  /*a3f0*/  @!P0 BRA `(.L_x_25) ;  /* 0xfffffffc00f08947 */ /* 0x008fea000383ffff */
[----:B------:R-:W-:Y:S05]  /*a400*/  BRA `(.L_x_162) ;  /* 0xffffff7400a87947 */ /* 0x000fea000383ffff */
.L_x_28:
[----:B-1----:R-:W-:-:S07]  /*a410*/  MOV R0, UR6 ;  /* 0x0000000600007c02 */ /* 0x002fce0008000f00 */
.L_x_163:
[----:B-1----:R1:W2:Y:S02]  /*a420*/  SYNCS.PHASECHK.TRANS64.TRYWAIT P0, [R0+URZ+0x70], R3 ;  /* 0x00007003000075a7 */ /* 0x0022a400080011ff */
[----:B--2---:R-:W-:Y:S05]  /*a430*/  @!P0 NANOSLEEP.SYNCS 0x989680 ;  /* 0x009896800000895d */ /* 0x004fea0003900000 */
[----:B------:R-:W2:Y:S02]  /*a440*/  @!P0 SYNCS.PHASECHK.TRANS64 P0, [R0+URZ+0x70], R3 ;  /* 0x00007003000085a7 */ /* 0x000ea400080010ff */
[----:B--2---:R-:W-:Y:S05]  /*a450*/  @!P0 BRA `(.L_x_163) ;  /* 0xfffffffc00f08947 */ /* 0x004fea000383ffff */
[----:B------:R-:W-:Y:S05]  /*a460*/  BRA `(.L_x_27) ;  /* 0xffffff7800107947 */ /* 0x000fea000383ffff */
.L_x_37:
[----:B-1----:R-:W-:-:S07]  /*a470*/  MOV R0, UR7 ;  /* 0x0000000700007c02 */ /* 0x002fce0008000f00 */
.L_x_164:
[----:B-1----:R1:W2:Y:S02]  /*a480*/  SYNCS.PHASECHK.TRANS64.TRYWAIT P0, [R0+URZ+0x70], R3 ;  /* 0x00007003000075a7 */ /* 0x0022a400080011ff */
[----:B--2---:R-:W-:Y:S05]  /*a490*/  @!P0 NANOSLEEP.SYNCS 0x989680 ;  /* 0x009896800000895d */ /* 0x004fea0003900000 */
[----:B------:R-:W2:Y:S02]  /*a4a0*/  @!P0 SYNCS.PHASECHK.TRANS64 P0, [R0+URZ+0x70], R3 ;  /* 0x00007003000085a7 */ /* 0x000ea400080010ff */
[----:B--2---:R-:W-:Y:S05]  /*a4b0*/  @!P0 BRA `(.L_x_164) ;  /* 0xfffffffc00f08947 */ /* 0x004fea000383ffff */
[----:B------:R-:W-:Y:S05]  /*a4c0*/  BRA `(.L_x_36) ;  /* 0xffffff7c00287947 */ /* 0x000fea000383ffff */
.L_x_44:
[----:B-1----:R1:W4:Y:S02]  /*a4d0*/  SYNCS.PHASECHK.TRANS64.TRYWAIT P0, [R3+URZ+0x130], R0 ;  /* 0x00013000030075a7 */ /* 0x00232400080011ff */
[----:B----4-:R-:W-:Y:S05]  /*a4e0*/  @!P0 NANOSLEEP.SYNCS 0x989680 ;  /* 0x009896800000895d */ /* 0x010fea0003900000 */
[----:B------:R-:W4:Y:S02]  /*a4f0*/  @!P0 SYNCS.PHASECHK.TRANS64 P0, [R3+URZ+0x130], R0 ;  /* 0x00013000030085a7 */ /* 0x000f2400080010ff */
[----:B----4-:R-:W-:Y:S05]  /*a500*/  @!P0 BRA `(.L_x_44) ;  /* 0xfffffffc00f08947 */ /* 0x010fea000383ffff */
[----:B------:R-:W-:Y:S05]  /*a510*/  BRA `(.L_x_165) ;  /* 0xffffff8000207947 */ /* 0x000fea000383ffff */
.L_x_48:
[----:B-1----:R-:W-:-:S07]  /*a520*/  MOV R0, UR4 ;  /* 0x0000000400007c02 */ /* 0x002fce0008000f00 */
.L_x_166:
[----:B-1----:R1:W2:Y:S02]  /*a530*/  SYNCS.PHASECHK.TRANS64.TRYWAIT P0, [R0+URZ], R3 ;  /* 0x00000003000075a7 */ /* 0x0022a400080011ff */
[----:B--2---:R-:W-:Y:S05]  /*a540*/  @!P0 NANOSLEEP.SYNCS 0x989680 ;  /* 0x009896800000895d */ /* 0x004fea0003900000 */
[----:B------:R-:W2:Y:S02]  /*a550*/  @!P0 SYNCS.PHASECHK.TRANS64 P0, [R0+URZ], R3 ;  /* 0x00000003000085a7 */ /* 0x000ea400080010ff */
[----:B--2---:R-:W-:Y:S05]  /*a560*/  @!P0 BRA `(.L_x_166) ;  /* 0xfffffffc00f08947 */ /* 0x004fea000383ffff */
[----:B------:R-:W-:Y:S05]  /*a570*/  BRA `(.L_x_167) ;  /* 0xffffff8400c87947 */ /* 0x000fea000383ffff */
.L_x_49:
[----:B------:R-:W-:-:S07]  /*a580*/  MOV R0, UR5 ;  /* 0x0000000500007c02 */ /* 0x000fce0008000f00 */
.L_x_168:
[----:B-1----:R1:W2:Y:S02]  /*a590*/  SYNCS.PHASECHK.TRANS64.TRYWAIT P0, [R0+URZ], R3 ;  /* 0x00000003000075a7 */ /* 0x0022a400080011ff */
[----:B--2---:R-:W-:Y:S05]  /*a5a0*/  @!P0 NANOSLEEP.SYNCS 0x989680 ;  /* 0x009896800000895d */ /* 0x004fea0003900000 */
[----:B------:R-:W2:Y:S02]  /*a5b0*/  @!P0 SYNCS.PHASECHK.TRANS64 P0, [R0+URZ], R3 ;  /* 0x00000003000085a7 */ /* 0x000ea400080010ff */
[----:B--2---:R-:W-:Y:S05]  /*a5c0*/  @!P0 BRA `(.L_x_168) ;  /* 0xfffffffc00f08947 */ /* 0x004fea000383ffff */
[----:B------:R-:W-:Y:S05]  /*a5d0*/  BRA `(.L_x_169) ;  /* 0xffffff8400d47947 */ /* 0x000fea000383ffff */
.L_x_50:
[----:B------:R-:W-:-:S07]  /*a5e0*/  MOV R0, UR5 ;  /* 0x0000000500007c02 */ /* 0x000fce0008000f00 */
.L_x_170:
[----:B-1----:R1:W2:Y:S02]  /*a5f0*/  SYNCS.PHASECHK.TRANS64.TRYWAIT P0, [R0+URZ], R3 ;  /* 0x00000003000075a7 */ /* 0x0022a400080011ff */
[----:B--2---:R-:W-:Y:S05]  /*a600*/  @!P0 NANOSLEEP.SYNCS 0x989680 ;  /* 0x009896800000895d */ /* 0x004fea0003900000 */
[----:B------:R-:W2:Y:S02]  /*a610*/  @!P0 SYNCS.PHASECHK.TRANS64 P0, [R0+URZ], R3 ;  /* 0x00000003000085a7 */ /* 0x000ea400080010ff */
[----:B--2---:R-:W-:Y:S05]  /*a620*/  @!P0 BRA `(.L_x_170) ;  /* 0xfffffffc00f08947 */ /* 0x004fea000383ffff */
[----:B------:R-:W-:Y:S05]  /*a630*/  BRA `(.L_x_171) ;  /* 0xffffff8400e07947 */ /* 0x000fea000383ffff */
.L_x_51:
[----:B------:R-:W-:-:S07]  /*a640*/  MOV R0, UR5 ;  /* 0x0000000500007c02 */ /* 0x000fce0008000f00 */
.L_x_172:
[----:B-1----:R1:W2:Y:S02]  /*a650*/  SYNCS.PHASECHK.TRANS64.TRYWAIT P0, [R0+URZ], R3 ;  /* 0x00000003000075a7 */ /* 0x0022a400080011ff */
[----:B--2---:R-:W-:Y:S05]  /*a660*/  @!P0 NANOSLEEP.SYNCS 0x989680 ;  /* 0x009896800000895d */ /* 0x004fea0003900000 */
[----:B------:R-:W2:Y:S02]  /*a670*/  @!P0 SYNCS.PHASECHK.TRANS64 P0, [R0+URZ], R3 ;  /* 0x00000003000085a7 */ /* 0x000ea400080010ff */
[----:B--2---:R-:W-:Y:S05]  /*a680*/  @!P0 BRA `(.L_x_172) ;  /* 0xfffffffc00f08947 */ /* 0x004fea000383ffff */
[----:B------:R-:W-:Y:S05]  /*a690*/  BRA `(.L_x_173) ;  /* 0xffffff8400ec7947 */ /* 0x000fea000383ffff */
.L_x_52:
[----:B------:R-:W-:-:S07]  /*a6a0*/  MOV R0, UR5 ;  /* 0x0000000500007c02 */ /* 0x000fce0008000f00 */
.L_x_174:
[----:B-1----:R1:W2:Y:S02]  /*a6b0*/  SYNCS.PHASECHK.TRANS64.TRYWAIT P0, [R0+URZ], R3 ;  /* 0x00000003000075a7 */ /* 0x0022a400080011ff */
[----:B--2---:R-:W-:Y:S05]  /*a6c0*/  @!P0 NANOSLEEP.SYNCS 0x989680 ;  /* 0x009896800000895d */ /* 0x004fea0003900000 */
[----:B------:R-:W2:Y:S02]  /*a6d0*/  @!P0 SYNCS.PHASECHK.TRANS64 P0, [R0+URZ], R3 ;  /* 0x00000003000085a7 */ /* 0x000ea400080010ff */
[----:B--2---:R-:W-:Y:S05]  /*a6e0*/  @!P0 BRA `(.L_x_174) ;  /* 0xfffffffc00f08947 */ /* 0x004fea000383ffff */
[----:B------:R-:W-:Y:S05]  /*a6f0*/  BRA `(.L_x_175) ;  /* 0xffffff8400f87947 */ /* 0x000fea000383ffff */
.L_x_53:
[----:B------:R-:W-:-:S07]  /*a700*/  MOV R0, UR5 ;  /* 0x0000000500007c02 */ /* 0x000fce0008000f00 */
.L_x_176:
[----:B-1----:R1:W2:Y:S02]  /*a710*/  SYNCS.PHASECHK.TRANS64.TRYWAIT P0, [R0+URZ], R3 ;  /* 0x00000003000075a7 */ /* 0x0022a400080011ff */
[----:B--2---:R-:W-:Y:S05]  /*a720*/  @!P0 NANOSLEEP.SYNCS 0x989680 ;  /* 0x009896800000895d */ /* 0x004fea0003900000 */
[----:B------:R-:W2:Y:S02]  /*a730*/  @!P0 SYNCS.PHASECHK.TRANS64 P0, [R0+URZ], R3 ;  /* 0x00000003000085a7 */ /* 0x000ea400080010ff */
[----:B--2---:R-:W-:Y:S05]  /*a740*/  @!P0 BRA `(.L_x_176) ;  /* 0xfffffffc00f08947 */ /* 0x004fea000383ffff */
[----:B------:R-:W-:Y:S05]  /*a750*/  BRA `(.L_x_177) ;  /* 0xffffff8800047947 */ /* 0x000fea000383ffff */
.L_x_54:
[----:B------:R-:W-:-:S07]  /*a760*/  MOV R0, UR5 ;  /* 0x0000000500007c02 */ /* 0x000fce0008000f00 */
.L_x_178:
[----:B-1----:R1:W2:Y:S02]  /*a770*/  SYNCS.PHASECHK.TRANS64.TRYWAIT P0, [R0+URZ], R3 ;  /* 0x00000003000075a7 */ /* 0x0022a400080011ff */
[----:B--2---:R-:W-:Y:S05]  /*a780*/  @!P0 NANOSLEEP.SYNCS 0x989680 ;  /* 0x009896800000895d */ /* 0x004fea0003900000 */
[----:B------:R-:W2:Y:S02]  /*a790*/  @!P0 SYNCS.PHASECHK.TRANS64 P0, [R0+URZ], R3 ;  /* 0x00000003000085a7 */ /* 0x000ea400080010ff */
[----:B--2---:R-:W-:Y:S05]  /*a7a0*/  @!P0 BRA `(.L_x_178) ;  /* 0xfffffffc00f08947 */ /* 0x004fea000383ffff */
[----:B------:R-:W-:Y:S05]  /*a7b0*/  BRA `(.L_x_179) ;  /* 0xffffff8800107947 */ /* 0x000fea000383ffff */
.L_x_55:
[----:B------:R-:W-:-:S07]  /*a7c0*/  MOV R0, UR5 ;  /* 0x0000000500007c02 */ /* 0x000fce0008000f00 */
.L_x_180:
[----:B-1----:R1:W2:Y:S02]  /*a7d0*/  SYNCS.PHASECHK.TRANS64.TRYWAIT P0, [R0+URZ], R3 ;  /* 0x00000003000075a7 */ /* 0x0022a400080011ff */
[----:B--2---:R-:W-:Y:S05]  /*a7e0*/  @!P0 NANOSLEEP.SYNCS 0x989680 ;  /* 0x009896800000895d */ /* 0x004fea0003900000 */
[----:B------:R-:W2:Y:S02]  /*a7f0*/  @!P0 SYNCS.PHASECHK.TRANS64 P0, [R0+URZ], R3 ;  /* 0x00000003000085a7 */ /* 0x000ea400080010ff */
[----:B--2---:R-:W-:Y:S05]  /*a800*/  @!P0 BRA `(.L_x_180) ;  /* 0xfffffffc00f08947 */ /* 0x004fea000383ffff */
[----:B------:R-:W-:Y:S05]  /*a810*/  BRA `(.L_x_181) ;  /* 0xffffff88001c7947 */ /* 0x000fea000383ffff */
.L_x_56:
[----:B------:R-:W-:-:S07]  /*a820*/  MOV R0, UR5 ;  /* 0x0000000500007c02 */ /* 0x000fce0008000f00 */
.L_x_182:
[----:B-1----:R1:W2:Y:S02]  /*a830*/  SYNCS.PHASECHK.TRANS64.TRYWAIT P0, [R0+URZ], R3 ;  /* 0x00000003000075a7 */ /* 0x0022a400080011ff */
[----:B--2---:R-:W-:Y:S05]  /*a840*/  @!P0 NANOSLEEP.SYNCS 0x989680 ;  /* 0x009896800000895d */ /* 0x004fea0003900000 */
[----:B------:R-:W2:Y:S02]  /*a850*/  @!P0 SYNCS.PHASECHK.TRANS64 P0, [R0+URZ], R3 ;  /* 0x00000003000085a7 */ /* 0x000ea400080010ff */
[----:B--2---:R-:W-:Y:S05]  /*a860*/  @!P0 BRA `(.L_x_182) ;  /* 0xfffffffc00f08947 */ /* 0x004fea000383ffff */
[----:B------:R-:W-:Y:S05]  /*a870*/  BRA `(.L_x_183) ;  /* 0xffffff8800287947 */ /* 0x000fea000383ffff */
.L_x_57:
[----:B------:R-:W-:-:S07]  /*a880*/  MOV R0, UR5 ;  /* 0x0000000500007c02 */ /* 0x000fce0008000f00 */
.L_x_184:
[----:B-1----:R1:W2:Y:S02]  /*a890*/  SYNCS.PHASECHK.TRANS64.TRYWAIT P0, [R0+URZ], R3 ;  /* 0x00000003000075a7 */ /* 0x0022a400080011ff */
[----:B--2---:R-:W-:Y:S05]  /*a8a0*/  @!P0 NANOSLEEP.SYNCS 0x989680 ;  /* 0x009896800000895d */ /* 0x004fea0003900000 */
[----:B------:R-:W2:Y:S02]  /*a8b0*/  @!P0 SYNCS.PHASECHK.TRANS64 P0, [R0+URZ], R3 ;  /* 0x00000003000085a7 */ /* 0x000ea400080010ff */
[----:B--2---:R-:W-:Y:S05]  /*a8c0*/  @!P0 BRA `(.L_x_184) ;  /* 0xfffffffc00f08947 */ /* 0x004fea000383ffff */
[----:B------:R-:W-:Y:S05]  /*a8d0*/  BRA `(.L_x_185) ;  /* 0xffffff8800347947 */ /* 0x000fea000383ffff */
.L_x_58:
[----:B------:R-:W-:-:S07]  /*a8e0*/  MOV R0, UR5 ;  /* 0x0000000500007c02 */ /* 0x000fce0008000f00 */
.L_x_186:
[----:B-1----:R1:W2:Y:S02]  /*a8f0*/  SYNCS.PHASECHK.TRANS64.TRYWAIT P0, [R0+URZ], R3 ;  /* 0x00000003000075a7 */ /* 0x0022a400080011ff */
[----:B--2---:R-:W-:Y:S05]  /*a900*/  @!P0 NANOSLEEP.SYNCS 0x989680 ;  /* 0x009896800000895d */ /* 0x004fea0003900000 */
[----:B------:R-:W2:Y:S02]  /*a910*/  @!P0 SYNCS.PHASECHK.TRANS64 P0, [R0+URZ], R3 ;  /* 0x00000003000085a7 */ /* 0x000ea400080010ff */
[----:B--2---:R-:W-:Y:S05]  /*a920*/  @!P0 BRA `(.L_x_186) ;  /* 0xfffffffc00f08947 */ /* 0x004fea000383ffff */
[----:B------:R-:W-:Y:S05]  /*a930*/  BRA `(.L_x_187) ;  /* 0xffffff8800407947 */ /* 0x000fea000383ffff */
.L_x_59:
[----:B------:R-:W-:-:S07]  /*a940*/  MOV R0, UR5 ;  /* 0x0000000500007c02 */ /* 0x000fce0008000f00 */
.L_x_188:
[----:B-1----:R1:W2:Y:S02]  /*a950*/  SYNCS.PHASECHK.TRANS64.TRYWAIT P0, [R0+URZ], R3 ;  /* 0x00000003000075a7 */ /* 0x0022a400080011ff */
[----:B--2---:R-:W-:Y:S05]  /*a960*/  @!P0 NANOSLEEP.SYNCS 0x989680 ;  /* 0x009896800000895d */ /* 0x004fea0003900000 */
[----:B------:R-:W2:Y:S02]  /*a970*/  @!P0 SYNCS.PHASECHK.TRANS64 P0, [R0+URZ], R3 ;  /* 0x00000003000085a7 */ /* 0x000ea400080010ff */
[----:B--2---:R-:W-:Y:S05]  /*a980*/  @!P0 BRA `(.L_x_188) ;  /* 0xfffffffc00f08947 */ /* 0x004fea000383ffff */
[----:B------:R-:W-:Y:S05]  /*a990*/  BRA `(.L_x_189) ;  /* 0xffffff88004c7947 */ /* 0x000fea000383ffff */
.L_x_60:
[----:B------:R-:W-:-:S07]  /*a9a0*/  MOV R0, UR5 ;  /* 0x0000000500007c02 */ /* 0x000fce0008000f00 */
.L_x_190:
[----:B-1----:R1:W2:Y:S02]  /*a9b0*/  SYNCS.PHASECHK.TRANS64.TRYWAIT P0, [R0+URZ], R3 ;  /* 0x00000003000075a7 */ /* 0x0022a400080011ff */
[----:B--2---:R-:W-:Y:S05]  /*a9c0*/  @!P0 NANOSLEEP.SYNCS 0x989680 ;  /* 0x009896800000895d */ /* 0x004fea0003900000 */
[----:B------:R-:W2:Y:S02]  /*a9d0*/  @!P0 SYNCS.PHASECHK.TRANS64 P0, [R0+URZ], R3 ;  /* 0x00000003000085a7 */ /* 0x000ea400080010ff */
[----:B--2---:R-:W-:Y:S05]  /*a9e0*/  @!P0 BRA `(.L_x_190) ;  /* 0xfffffffc00f08947 */ /* 0x004fea000383ffff */
[----:B------:R-:W-:Y:S05]  /*a9f0*/  BRA `(.L_x_191) ;  /* 0xffffff8800587947 */ /* 0x000fea000383ffff */
.L_x_63:
[----:B-1----:R1:W2:Y:S02]  /*aa00*/  SYNCS.PHASECHK.TRANS64.TRYWAIT P0, [R2+URZ+0x170], R5 ;  /* 0x00017005020075a7 */ /* 0x0022a400080011ff */
[----:B--2---:R-:W-:Y:S05]  /*aa10*/  @!P0 NANOSLEEP.SYNCS 0x989680 ;  /* 0x009896800000895d */ /* 0x004fea0003900000 */
[----:B------:R-:W2:Y:S02]  /*aa20*/  @!P0 SYNCS.PHASECHK.TRANS64 P0, [R2+URZ+0x170], R5 ;  /* 0x00017005020085a7 */ /* 0x000ea400080010ff */
[----:B--2---:R-:W-:Y:S05]  /*aa30*/  @!P0 BRA `(.L_x_63) ;  /* 0xfffffffc00f08947 */ /* 0x004fea000383ffff */
[----:B------:R-:W-:Y:S05]  /*aa40*/  BRA `(.L_x_192) ;  /* 0xffffff8800b47947 */ /* 0x000fea000383ffff */
.L_x_64:
[----:B------:R-:W-:-:S07]  /*aa50*/  MOV R2, UR4 ;  /* 0x0000000400027c02 */ /* 0x000fce0008000f00 */
.L_x_193:
[----:B-1----:R1:W2:Y:S02]  /*aa60*/  SYNCS.PHASECHK.TRANS64.TRYWAIT P0, [R2+URZ+0x140], R5 ;  /* 0x00014005020075a7 */ /* 0x0022a400080011ff */
[----:B--2---:R-:W-:Y:S05]  /*aa70*/  @!P0 NANOSLEEP.SYNCS 0x989680 ;  /* 0x009896800000895d */ /* 0x004fea0003900000 */
[----:B------:R-:W2:Y:S02]  /*aa80*/  @!P0 SYNCS.PHASECHK.TRANS64 P0, [R2+URZ+0x140], R5 ;  /* 0x00014005020085a7 */ /* 0x000ea400080010ff */
[----:B--2---:R-:W-:Y:S05]  /*aa90*/  @!P0 BRA `(.L_x_193) ;  /* 0xfffffffc00f08947 */ /* 0x004fea000383ffff */
[----:B------:R-:W-:Y:S05]  /*aaa0*/  BRA `(.L_x_194) ;  /* 0xffffff8800c47947 */ /* 0x000fea000383ffff */
.L_x_65:
[----:B-1----:R1:W2:Y:S02]  /*aab0*/  SYNCS.PHASECHK.TRANS64.TRYWAIT P1, [R2+URZ+0x130], R5 ;  /* 0x00013005020075a7 */ /* 0x0022a400080211ff */
[----:B--2---:R-:W-:Y:S05]  /*aac0*/  @!P1 NANOSLEEP.SYNCS 0x989680 ;  /* 0x009896800000995d */ /* 0x004fea0003900000 */
[----:B------:R-:W2:Y:S02]  /*aad0*/  @!P1 SYNCS.PHASECHK.TRANS64 P1, [R2+URZ+0x130], R5 ;  /* 0x00013005020095a7 */ /* 0x000ea400080210ff */
[----:B--2---:R-:W-:Y:S05]  /*aae0*/  @!P1 BRA `(.L_x_65) ;  /* 0xfffffffc00f09947 */ /* 0x004fea000383ffff */
[----:B------:R-:W-:Y:S05]  /*aaf0*/  BRA `(.L_x_195) ;  /* 0xffffff8800f47947 */ /* 0x000fea000383ffff */
.L_x_68:
[----:B------:R-:W-:-:S07]  /*ab00*/  MOV R0, UR4 ;  /* 0x0000000400007c02 */ /* 0x000fce0008000f00 */
.L_x_196:
[----:B-1----:R1:W2:Y:S02]  /*ab10*/  SYNCS.PHASECHK.TRANS64.TRYWAIT P0, [R0+URZ+0x140], R3 ;  /* 0x00014003000075a7 */ /* 0x0022a400080011ff */
[----:B--2---:R-:W-:Y:S05]  /*ab20*/  @!P0 NANOSLEEP.SYNCS 0x989680 ;  /* 0x009896800000895d */ /* 0x004fea0003900000 */
[----:B------:R-:W2:Y:S02]  /*ab30*/  @!P0 SYNCS.PHASECHK.TRANS64 P0, [R0+URZ+0x140], R3 ;  /* 0x00014003000085a7 */ /* 0x000ea400080010ff */
[----:B--2---:R-:W-:Y:S05]  /*ab40*/  @!P0 BRA `(.L_x_196) ;  /* 0xfffffffc00f08947 */ /* 0x004fea000383ffff */
[----:B------:R-:W-:Y:S05]  /*ab50*/  BRA `(.L_x_67) ;  /* 0xffffff8c00487947 */ /* 0x000fea000383ffff */
.L_x_77:
[----:B-1----:R-:W-:-:S04]  /*ab60*/  MOV R0, UR5 ;  /* 0x0000000500007c02 */ /* 0x002fc80008000f00 */
[----:B------:R1:W2:Y:S03]  /*ab70*/  SYNCS.PHASECHK.TRANS64.TRYWAIT P0, [R0+URZ+0x8], R7 ;  /* 0x00000807000075a7 */ /* 0x0002a600080011ff */
[----:B--2---:R-:W-:Y:S05]  /*ab80*/  @!P0 NANOSLEEP.SYNCS 0x989680 ;  /* 0x009896800000895d */ /* 0x004fea0003900000 */
[----:B------:R-:W2:Y:S02]  /*ab90*/  @!P0 SYNCS.PHASECHK.TRANS64 P0, [R0+URZ+0x8], R7 ;  /* 0x00000807000085a7 */ /* 0x000ea400080010ff */
[----:B--2---:R-:W-:Y:S05]  /*aba0*/  @!P0 BRA `(.L_x_77) ;  /* 0xfffffffc00ec8947 */ /* 0x004fea000383ffff */
[----:B------:R-:W-:Y:S05]  /*abb0*/  BRA `(.L_x_76) ;  /* 0xffffff8c00fc7947 */ /* 0x000fea000383ffff */
.L_x_79:
[----:B------:R-:W-:Y:S01]  /*abc0*/  BSSY B0, `(.L_x_197) ;  /* 0x0000006000007945 */ /* 0x000fe20003800000 */
[----:B------:R-:W-:-:S07]  /*abd0*/  MOV R15, 0xffffffff ;  /* 0xffffffff000f7802 */ /* 0x000fce0000000f00 */
[----:B-1---5:R-:W-:Y:S05]  /*abe0*/  WARPSYNC.COLLECTIVE R15, `(.L_x_198) ;  /* 0x000000000f0c7348 */ /* 0x022fea0003c00000 */
[----:B------:R-:W-:Y:S02]  /*abf0*/  ELECT P6, UR79, PT ;  /* 0x00000000004f782f */ /* 0x000fe400038c0000 */
[----:B------:R-:W-:Y:S01]  /*ac00*/  MOV R14, UR79 ;  /* 0x0000004f000e7c02 */ /* 0x000fe20008000f00 */
[----:B-1---5:R-:W-:Y:S10]  /*ac10*/  ENDCOLLECTIVE ;  /* 0x000000000000791b */ /* 0x022ff40003800000 */
.L_x_198:
[----:B------:R-:W-:Y:S05]  /*ac20*/  BSYNC B0 ;  /* 0x0000000000007941 */ /* 0x000fea0003800000 */
.L_x_197:
[----:B------:R-:W-:Y:S01]  /*ac30*/  PLOP3.LUT P0, PT, P6, PT, PT, 0x80, 0x8 ;  /* 0x000000000008781c */ /* 0x000fe2000370f070 */
[----:B------:R-:W-:-:S12]  /*ac40*/  BRA `(.L_x_199) ;  /* 0xffffff9000287947 */ /* 0x000fd8000383ffff */
.L_x_81:
[----:B-1----:R-:W-:-:S04]  /*ac50*/  MOV R0, UR5 ;  /* 0x0000000500007c02 */ /* 0x002fc80008000f00 */
[----:B------:R1:W2:Y:S03]  /*ac60*/  SYNCS.PHASECHK.TRANS64.TRYWAIT P0, [R0+URZ+0x8], R5 ;  /* 0x00000805000075a7 */ /* 0x0002a600080011ff */
[----:B--2---:R-:W-:Y:S05]  /*ac70*/  @!P0 NANOSLEEP.SYNCS 0x989680 ;  /* 0x009896800000895d */ /* 0x004fea0003900000 */
[----:B------:R-:W2:Y:S02]  /*ac80*/  @!P0 SYNCS.PHASECHK.TRANS64 P0, [R0+URZ+0x8], R5 ;  /* 0x00000805000085a7 */ /* 0x000ea400080010ff */
[----:B--2---:R-:W-:Y:S05]  /*ac90*/  @!P0 BRA `(.L_x_81) ;  /* 0xfffffffc00ec8947 */ /* 0x004fea000383ffff */
[----:B------:R-:W-:Y:S05]  /*aca0*/  BRA `(.L_x_80) ;  /* 0xffffff90002c7947 */ /* 0x000fea000383ffff */
.L_x_82:
[----:B-1----:R1:W2:Y:S02]  /*acb0*/  SYNCS.PHASECHK.TRANS64.TRYWAIT P0, [R0+URZ+0x130], R5 ;  /* 0x00013005000075a7 */ /* 0x0022a400080011ff */
[----:B--2---:R-:W-:Y:S05]  /*acc0*/  @!P0 NANOSLEEP.SYNCS 0x989680 ;  /* 0x009896800000895d */ /* 0x004fea0003900000 */
[----:B------:R-:W2:Y:S02]  /*acd0*/  @!P0 SYNCS.PHASECHK.TRANS64 P0, [R0+URZ+0x130], R5 ;  /* 0x00013005000085a7 */ /* 0x000ea400080010ff */
[----:B--2---:R-:W-:Y:S05]  /*ace0*/  @!P0 BRA `(.L_x_82) ;  /* 0xfffffffc00f08947 */ /* 0x004fea000383ffff */
[----:B------:R-:W-:Y:S05]  /*acf0*/  BRA `(.L_x_200) ;  /* 0xffffff9400687947 */ /* 0x000fea000383ffff */
.L_x_84:
[----:B------:R-:W-:-:S07]  /*ad00*/  MOV R0, UR40 ;  /* 0x0000002800007c02 */ /* 0x000fce0008000f00 */
.L_x_201:
[----:B-1----:R1:W2:Y:S02]  /*ad10*/  SYNCS.PHASECHK.TRANS64.TRYWAIT P0, [R0+URZ+0x160], R5 ;  /* 0x00016005000075a7 */ /* 0x0022a400080011ff */
[----:B--2---:R-:W-:Y:S05]  /*ad20*/  @!P0 NANOSLEEP.SYNCS 0x989680 ;  /* 0x009896800000895d */ /* 0x004fea0003900000 */
[----:B------:R-:W2:Y:S02]  /*ad30*/  @!P0 SYNCS.PHASECHK.TRANS64 P0, [R0+URZ+0x160], R5 ;  /* 0x00016005000085a7 */ /* 0x000ea400080010ff */
[----:B--2---:R-:W-:Y:S05]  /*ad40*/  @!P0 BRA `(.L_x_201) ;  /* 0xfffffffc00f08947 */ /* 0x004fea000383ffff */
[----:B------:R-:W-:Y:S05]  /*ad50*/  BRA `(.L_x_202) ;  /* 0xffffff9400b47947 */ /* 0x000fea000383ffff */
.L_x_87:
[----:B------:R-:W-:Y:S07]  /*ad60*/  MOV R0, UR7 ;  /* 0x0000000700007c02 */ /* 0x000fee0008000f00 */
.L_x_203:
[----:B-1----:R1:W2:Y:S02]  /*ad70*/  SYNCS.PHASECHK.TRANS64.TRYWAIT P0, [R0+URZ], R5 ;  /* 0x00000005000075a7 */ /* 0x0022a400080011ff */
[----:B--2---:R-:W-:Y:S05]  /*ad80*/  @!P0 NANOSLEEP.SYNCS 0x989680 ;  /* 0x009896800000895d */ /* 0x004fea0003900000 */
[----:B------:R-:W2:Y:S02]  /*ad90*/  @!P0 SYNCS.PHASECHK.TRANS64 P0, [R0+URZ], R5 ;  /* 0x00000005000085a7 */ /* 0x000ea400080010ff */
[----:B--2---:R-:W-:Y:S05]  /*ada0*/  @!P0 BRA `(.L_x_203) ;  /* 0xfffffffc00f08947 */ /* 0x004fea000383ffff */
[----:B------:R-:W-:Y:S05]  /*adb0*/  BRA `(.L_x_86) ;  /* 0xffffff9400c87947 */ /* 0x000fea000383ffff */
.L_x_91:
[----:B-1----:R-:W-:-:S07]  /*adc0*/  MOV R0, UR4 ;  /* 0x0000000400007c02 */ /* 0x002fce0008000f00 */
.L_x_204:
[----:B-1----:R1:W2:Y:S02]  /*add0*/  SYNCS.PHASECHK.TRANS64.TRYWAIT P0, [R0+URZ], R3 ;  /* 0x00000003000075a7 */ /* 0x0022a400080011ff */
[----:B--2---:R-:W-:Y:S05]  /*ade0*/  @!P0 NANOSLEEP.SYNCS 0x989680 ;  /* 0x009896800000895d */ /* 0x004fea0003900000 */
[----:B------:R-:W2:Y:S02]  /*adf0*/  @!P0 SYNCS.PHASECHK.TRANS64 P0, [R0+URZ], R3 ;  /* 0x00000003000085a7 */ /* 0x000ea400080010ff */
[----:B--2---:R-:W-:Y:S05]  /*ae00*/  @!P0 BRA `(.L_x_204) ;  /* 0xfffffffc00f08947 */ /* 0x004fea000383ffff */
[----:B------:R-:W-:Y:S05]  /*ae10*/  BRA `(.L_x_205) ;  /* 0xffffff9800b07947 */ /* 0x000fea000383ffff */
.L_x_94:
[----:B------:R-:W-:-:S07]  /*ae20*/  MOV R0, UR22 ;  /* 0x0000001600007c02 */ /* 0x000fce0008000f00 */
.L_x_206:
[----:B-1----:R1:W2:Y:S02]  /*ae30*/  SYNCS.PHASECHK.TRANS64.TRYWAIT P1, [R0+URZ+0x190], R3 ;  /* 0x00019003000075a7 */ /* 0x0022a400080211ff */
[----:B--2---:R-:W-:Y:S05]  /*ae40*/  @!P1 NANOSLEEP.SYNCS 0x989680 ;  /* 0x009896800000995d */ /* 0x004fea0003900000 */
[----:B------:R-:W2:Y:S02]  /*ae50*/  @!P1 SYNCS.PHASECHK.TRANS64 P1, [R0+URZ+0x190], R3 ;  /* 0x00019003000095a7 */ /* 0x000ea400080210ff */
[----:B--2---:R-:W-:Y:S05]  /*ae60*/  @!P1 BRA `(.L_x_206) ;  /* 0xfffffffc00f09947 */ /* 0x004fea000383ffff */
[----:B------:R-:W-:Y:S05]  /*ae70*/  BRA `(.L_x_207) ;  /* 0xffffff9800fc7947 */ /* 0x000fea000383ffff */
.L_x_99:
[----:B-1----:R1:W2:Y:S02]  /*ae80*/  SYNCS.PHASECHK.TRANS64.TRYWAIT P0, [R8+URZ+0x130], R5 ;  /* 0x00013005080075a7 */ /* 0x0022a400080011ff */
[----:B--2---:R-:W-:Y:S05]  /*ae90*/  @!P0 NANOSLEEP.SYNCS 0x989680 ;  /* 0x009896800000895d */ /* 0x004fea0003900000 */
[----:B------:R-:W2:Y:S02]  /*aea0*/  @!P0 SYNCS.PHASECHK.TRANS64 P0, [R8+URZ+0x130], R5 ;  /* 0x00013005080085a7 */ /* 0x000ea400080010ff */
[----:B--2---:R-:W-:Y:S05]  /*aeb0*/  @!P0 BRA `(.L_x_99) ;  /* 0xfffffffc00f08947 */ /* 0x004fea000383ffff */
[----:B------:R-:W-:Y:S05]  /*aec0*/  BRA `(.L_x_208) ;  /* 0xffffffa000347947 */ /* 0x000fea000383ffff */
.L_x_102:
[----:B------:R-:W-:Y:S07]  /*aed0*/  MOV R0, UR21 ;  /* 0x0000001500007c02 */ /* 0x000fee0008000f00 */
.L_x_209:
[----:B-1----:R1:W2:Y:S02]  /*aee0*/  SYNCS.PHASECHK.TRANS64.TRYWAIT P1, [R0+URZ+0x128], R5 ;  /* 0x00012805000075a7 */ /* 0x0022a400080211ff */
[----:B--2---:R-:W-:Y:S05]  /*aef0*/  @!P1 NANOSLEEP.SYNCS 0x989680 ;  /* 0x009896800000995d */ /* 0x004fea0003900000 */
[----:B------:R-:W2:Y:S02]  /*af00*/  @!P1 SYNCS.PHASECHK.TRANS64 P1, [R0+URZ+0x128], R5 ;  /* 0x00012805000095a7 */ /* 0x000ea400080210ff */
[----:B--2---:R-:W-:Y:S05]  /*af10*/  @!P1 BRA `(.L_x_209) ;  /* 0xfffffffc00f09947 */ /* 0x004fea000383ffff */
[----:B------:R-:W-:Y:S05]  /*af20*/  BRA `(.L_x_101) ;  /* 0xffffffa400b07947 */ /* 0x000fea000383ffff */
.L_x_105:
[----:B-1----:R-:W-:Y:S07]  /*af30*/  MOV R5, UR21 ;  /* 0x0000001500057c02 */ /* 0x002fee0008000f00 */
.L_x_210:
[----:B-1----:R1:W2:Y:S02]  /*af40*/  SYNCS.PHASECHK.TRANS64.TRYWAIT P0, [R5+URZ+0x100], R4 ;  /* 0x00010004050075a7 */ /* 0x0022a400080011ff */
[----:B--2---:R-:W-:Y:S05]  /*af50*/  @!P0 NANOSLEEP.SYNCS 0x989680 ;  /* 0x009896800000895d */ /* 0x004fea0003900000 */
[----:B------:R-:W2:Y:S02]  /*af60*/  @!P0 SYNCS.PHASECHK.TRANS64 P0, [R5+URZ+0x100], R4 ;  /* 0x00010004050085a7 */ /* 0x000ea400080010ff */
[----:B--2---:R-:W-:Y:S05]  /*af70*/  @!P0 BRA `(.L_x_210) ;  /* 0xfffffffc00f08947 */ /* 0x004fea000383ffff */
[----:B------:R-:W-:Y:S05]  /*af80*/  BRA `(.L_x_211) ;  /* 0xffffffa800087947 */ /* 0x000fea000383ffff */
.L_x_106:
[----:B------:R-:W-:Y:S07]  /*af90*/  MOV R5, UR21 ;  /* 0x0000001500057c02 */ /* 0x000fee0008000f00 */
.L_x_212:
[----:B-1----:R1:W2:Y:S02]  /*afa0*/  SYNCS.PHASECHK.TRANS64.TRYWAIT P0, [R5+URZ+0x108], R4 ;  /* 0x00010804050075a7 */ /* 0x0022a400080011ff */
[----:B--2---:R-:W-:Y:S05]  /*afb0*/  @!P0 NANOSLEEP.SYNCS 0x989680 ;  /* 0x009896800000895d */ /* 0x004fea0003900000 */
[----:B------:R-:W2:Y:S02]  /*afc0*/  @!P0 SYNCS.PHASECHK.TRANS64 P0, [R5+URZ+0x108], R4 ;  /* 0x00010804050085a7 */ /* 0x000ea400080010ff */
[----:B--2---:R-:W-:Y:S05]  /*afd0*/  @!P0 BRA `(.L_x_212) ;  /* 0xfffffffc00f08947 */ /* 0x004fea000383ffff */
[----:B------:R-:W-:Y:S05]  /*afe0*/  BRA `(.L_x_213) ;  /* 0xffffffa800487947 */ /* 0x000fea000383ffff */
.L_x_107:
[----:B-1----:R-:W-:Y:S07]  /*aff0*/  MOV R5, UR21 ;  /* 0x0000001500057c02 */ /* 0x002fee0008000f00 */
.L_x_214:
[----:B-1----:R1:W2:Y:S02]  /*b000*/  SYNCS.PHASECHK.TRANS64.TRYWAIT P0, [R5+URZ+0x110], R4 ;  /* 0x00011004050075a7 */ /* 0x0022a400080011ff */
[----:B--2---:R-:W-:Y:S05]  /*b010*/  @!P0 NANOSLEEP.SYNCS 0x989680 ;  /* 0x009896800000895d */ /* 0x004fea0003900000 */
[----:B------:R-:W2:Y:S02]  /*b020*/  @!P0 SYNCS.PHASECHK.TRANS64 P0, [R5+URZ+0x110], R4 ;  /* 0x00011004050085a7 */ /* 0x000ea400080010ff */
[----:B--2---:R-:W-:Y:S05]  /*b030*/  @!P0 BRA `(.L_x_214) ;  /* 0xfffffffc00f08947 */ /* 0x004fea000383ffff */
[----:B------:R-:W-:Y:S05]  /*b040*/  BRA `(.L_x_215) ;  /* 0xffffffa800907947 */ /* 0x000fea000383ffff */
.L_x_108:
[----:B-1----:R-:W-:Y:S07]  /*b050*/  MOV R5, UR21 ;  /* 0x0000001500057c02 */ /* 0x002fee0008000f00 */
.L_x_216:
[----:B-1----:R1:W2:Y:S02]  /*b060*/  SYNCS.PHASECHK.TRANS64.TRYWAIT P0, [R5+URZ+0x118], R4 ;  /* 0x00011804050075a7 */ /* 0x0022a400080011ff */
[----:B--2---:R-:W-:Y:S05]  /*b070*/  @!P0 NANOSLEEP.SYNCS 0x989680 ;  /* 0x009896800000895d */ /* 0x004fea0003900000 */
[----:B------:R-:W2:Y:S02]  /*b080*/  @!P0 SYNCS.PHASECHK.TRANS64 P0, [R5+URZ+0x118], R4 ;  /* 0x00011804050085a7 */ /* 0x000ea400080010ff */
[----:B--2---:R-:W-:Y:S05]  /*b090*/  @!P0 BRA `(.L_x_216) ;  /* 0xfffffffc00f08947 */ /* 0x004fea000383ffff */
[----:B------:R-:W-:Y:S05]  /*b0a0*/  BRA `(.L_x_217) ;  /* 0xffffffa800dc7947 */ /* 0x000fea000383ffff */
.L_x_110:
[----:B------:R-:W-:-:S07]  /*b0b0*/  MOV R0, UR21 ;  /* 0x0000001500007c02 */ /* 0x000fce0008000f00 */
.L_x_218:
[----:B-1----:R1:W2:Y:S02]  /*b0c0*/  SYNCS.PHASECHK.TRANS64.TRYWAIT P0, [R0+URZ+0x100], R3 ;  /* 0x00010003000075a7 */ /* 0x0022a400080011ff */
[----:B--2---:R-:W-:Y:S05]  /*b0d0*/  @!P0 NANOSLEEP.SYNCS 0x989680 ;  /* 0x009896800000895d */ /* 0x004fea0003900000 */
[----:B------:R-:W2:Y:S02]  /*b0e0*/  @!P0 SYNCS.PHASECHK.TRANS64 P0, [R0+URZ+0x100], R3 ;  /* 0x00010003000085a7 */ /* 0x000ea400080010ff */
[----:B--2---:R-:W-:Y:S05]  /*b0f0*/  @!P0 BRA `(.L_x_218) ;  /* 0xfffffffc00f08947 */ /* 0x004fea000383ffff */
[----:B------:R-:W-:Y:S05]  /*b100*/  BRA `(.L_x_219) ;  /* 0xffffffac00507947 */ /* 0x000fea000383ffff */
.L_x_111:
[----:B-1----:R-:W-:-:S07]  /*b110*/  MOV R0, UR21 ;  /* 0x0000001500007c02 */ /* 0x002fce0008000f00 */
.L_x_220:
[----:B-1----:R1:W2:Y:S02]  /*b120*/  SYNCS.PHASECHK.TRANS64.TRYWAIT P0, [R0+URZ+0x108], R3 ;  /* 0x00010803000075a7 */ /* 0x0022a400080011ff */
[----:B--2---:R-:W-:Y:S05]  /*b130*/  @!P0 NANOSLEEP.SYNCS 0x989680 ;  /* 0x009896800000895d */ /* 0x004fea0003900000 */
[----:B------:R-:W2:Y:S02]  /*b140*/  @!P0 SYNCS.PHASECHK.TRANS64 P0, [R0+URZ+0x108], R3 ;  /* 0x00010803000085a7 */ /* 0x000ea400080010ff */
[----:B--2---:R-:W-:Y:S05]  /*b150*/  @!P0 BRA `(.L_x_220) ;  /* 0xfffffffc00f08947 */ /* 0x004fea000383ffff */
[----:B------:R-:W-:Y:S05]  /*b160*/  BRA `(.L_x_221) ;  /* 0xffffffac00407947 */ /* 0x000fea000383ffff */
.L_x_112:
[----:B-1----:R-:W-:-:S07]  /*b170*/  MOV R0, UR21 ;  /* 0x0000001500007c02 */ /* 0x002fce0008000f00 */
.L_x_222:
[----:B-1----:R1:W2:Y:S02]  /*b180*/  SYNCS.PHASECHK.TRANS64.TRYWAIT P0, [R0+URZ+0x110], R3 ;  /* 0x00011003000075a7 */ /* 0x0022a400080011ff */
[----:B--2---:R-:W-:Y:S05]  /*b190*/  @!P0 NANOSLEEP.SYNCS 0x989680 ;  /* 0x009896800000895d */ /* 0x004fea0003900000 */
[----:B------:R-:W2:Y:S02]  /*b1a0*/  @!P0 SYNCS.PHASECHK.TRANS64 P0, [R0+URZ+0x110], R3 ;  /* 0x00011003000085a7 */ /* 0x000ea400080010ff */
[----:B--2---:R-:W-:Y:S05]  /*b1b0*/  @!P0 BRA `(.L_x_222) ;  /* 0xfffffffc00f08947 */ /* 0x004fea000383ffff */
[----:B------:R-:W-:Y:S05]  /*b1c0*/  BRA `(.L_x_223) ;  /* 0xffffffac00307947 */ /* 0x000fea000383ffff */
.L_x_114:
[----:B-1----:R1:W2:Y:S02]  /*b1d0*/  SYNCS.PHASECHK.TRANS64.TRYWAIT P0, [R3+URZ+0x130], R0 ;  /* 0x00013000030075a7 */ /* 0x0022a400080011ff */
[----:B--2---:R-:W-:Y:S05]  /*b1e0*/  @!P0 NANOSLEEP.SYNCS 0x989680 ;  /* 0x009896800000895d */ /* 0x004fea0003900000 */
[----:B------:R-:W2:Y:S02]  /*b1f0*/  @!P0 SYNCS.PHASECHK.TRANS64 P0, [R3+URZ+0x130], R0 ;  /* 0x00013000030085a7 */ /* 0x000ea400080010ff */
[----:B--2---:R-:W-:Y:S05]  /*b200*/  @!P0 BRA `(.L_x_114) ;  /* 0xfffffffc00f08947 */ /* 0x004fea000383ffff */
[----:B------:R-:W-:Y:S05]  /*b210*/  BRA `(.L_x_224) ;  /* 0xffffffac00f07947 */ /* 0x000fea000383ffff */
.L_x_125:
[----:B-1----:R-:W-:Y:S04]  /*b220*/  MOV R2, UR43 ;  /* 0x0000002b00027c02 */ /* 0x002fe80008000f00 */
[----:B------:R1:W2:Y:S03]  /*b230*/  SYNCS.PHASECHK.TRANS64.TRYWAIT P1, [R2+URZ+0xe0], R3 ;  /* 0x0000e003020075a7 */ /* 0x0002a600080211ff */
[----:B--2---:R-:W-:Y:S05]  /*b240*/  @!P1 NANOSLEEP.SYNCS 0x989680 ;  /* 0x009896800000995d */ /* 0x004fea0003900000 */
[----:B------:R-:W2:Y:S02]  /*b250*/  @!P1 SYNCS.PHASECHK.TRANS64 P1, [R2+URZ+0xe0], R3 ;  /* 0x0000e003020095a7 */ /* 0x000ea400080210ff */
[----:B--2---:R-:W-:Y:S05]  /*b260*/  @!P1 BRA `(.L_x_125) ;  /* 0xfffffffc00ec9947 */ /* 0x004fea000383ffff */
[----:B------:R-:W-:Y:S05]  /*b270*/  BRA `(.L_x_124) ;  /* 0xffffffbc00607947 */ /* 0x000fea000383ffff */
.L_x_127:
[----:B-1----:R1:W4:Y:S02]  /*b280*/  SYNCS.PHASECHK.TRANS64.TRYWAIT P0, [R99+URZ+0x150], R0 ;  /* 0x00015000630075a7 */ /* 0x00232400080011ff */
[----:B----4-:R-:W-:Y:S05]  /*b290*/  @!P0 NANOSLEEP.SYNCS 0x989680 ;  /* 0x009896800000895d */ /* 0x010fea0003900000 */
[----:B------:R-:W4:Y:S02]  /*b2a0*/  @!P0 SYNCS.PHASECHK.TRANS64 P0, [R99+URZ+0x150], R0 ;  /* 0x00015000630085a7 */ /* 0x000f2400080010ff */
[----:B----4-:R-:W-:Y:S05]  /*b2b0*/  @!P0 BRA `(.L_x_127) ;  /* 0xfffffffc00f08947 */ /* 0x010fea000383ffff */
[----:B------:R-:W-:Y:S05]  /*b2c0*/  BRA `(.L_x_126) ;  /* 0xffffffbc00887947 */ /* 0x000fea000383ffff */
.L_x_136:
[----:B---3--:R3:W4:Y:S02]  /*b2d0*/  SYNCS.PHASECHK.TRANS64.TRYWAIT P0, [R3+URZ+0xe0], R0 ;  /* 0x0000e000030075a7 */ /* 0x00872400080011ff */
[----:B----4-:R-:W-:Y:S05]  /*b2e0*/  @!P0 NANOSLEEP.SYNCS 0x989680 ;  /* 0x009896800000895d */ /* 0x010fea0003900000 */
[----:B------:R-:W4:Y:S02]  /*b2f0*/  @!P0 SYNCS.PHASECHK.TRANS64 P0, [R3+URZ+0xe0], R0 ;  /* 0x0000e000030085a7 */ /* 0x000f2400080010ff */
[----:B----4-:R-:W-:Y:S05]  /*b300*/  @!P0 BRA `(.L_x_136) ;  /* 0xfffffffc00f08947 */ /* 0x010fea000383ffff */
[----:B------:R-:W-:Y:S05]  /*b310*/  BRA `(.L_x_135) ;  /* 0xffffffc800647947 */ /* 0x000fea000383ffff */
.L_x_144:
[----:B---3--:R3:W4:Y:S02]  /*b320*/  SYNCS.PHASECHK.TRANS64.TRYWAIT P0, [R62+URZ+0xe0], R5 ;  /* 0x0000e0053e0075a7 */ /* 0x00872400080011ff */
[----:B----4-:R-:W-:Y:S05]  /*b330*/  @!P0 NANOSLEEP.SYNCS 0x989680 ;  /* 0x009896800000895d */ /* 0x010fea0003900000 */
[----:B------:R-:W4:Y:S02]  /*b340*/  @!P0 SYNCS.PHASECHK.TRANS64 P0, [R62+URZ+0xe0], R5 ;  /* 0x0000e0053e0085a7 */ /* 0x000f2400080010ff */
[----:B----4-:R-:W-:Y:S05]  /*b350*/  @!P0 BRA `(.L_x_144) ;  /* 0xfffffffc00f08947 */ /* 0x010fea000383ffff */
[----:B------:R-:W-:Y:S05]  /*b360*/  BRA `(.L_x_143) ;  /* 0xffffffd400687947 */ /* 0x000fea000383ffff */
.L_x_152:
[----:B---3--:R3:W4:Y:S02]  /*b370*/  SYNCS.PHASECHK.TRANS64.TRYWAIT P0, [R62+URZ+0xe0], R5 ;  /* 0x0000e0053e0075a7 */ /* 0x00872400080011ff */
[----:B----4-:R-:W-:Y:S05]  /*b380*/  @!P0 NANOSLEEP.SYNCS 0x989680 ;  /* 0x009896800000895d */ /* 0x010fea0003900000 */
[----:B------:R-:W4:Y:S02]  /*b390*/  @!P0 SYNCS.PHASECHK.TRANS64 P0, [R62+URZ+0xe0], R5 ;  /* 0x0000e0053e0085a7 */ /* 0x000f2400080010ff */
[----:B----4-:R-:W-:Y:S05]  /*b3a0*/  @!P0 BRA `(.L_x_152) ;  /* 0xfffffffc00f08947 */ /* 0x010fea000383ffff */
[----:B------:R-:W-:Y:S05]  /*b3b0*/  BRA `(.L_x_151) ;  /* 0xffffffe0006c7947 */ /* 0x000fea000383ffff */
        .weak           $__internal_0_$__cuda_sm10x_tcgen05_guardrail_trap_col_being_dealloced_not_returned_by_alloc
        .type           $__internal_0_$__cuda_sm10x_tcgen05_guardrail_trap_col_being_dealloced_not_returned_by_alloc,@function
        .size           $__internal_0_$__cuda_sm10x_tcgen05_guardrail_trap_col_being_dealloced_not_returned_by_alloc,($__internal_1_$__cuda_sm10x_tcgen05_guardrail_trap_phase_invalid_during_alloc - $__internal_0_$__cuda_sm10x_tcgen05_guardrail_trap_col_being_dealloced_not_returned_by_alloc)
$__internal_0_$__cuda_sm10x_tcgen05_guardrail_trap_col_being_dealloced_not_returned_by_alloc:
[----:B------:R-:W-:Y:S05]  /*b3c0*/  BPT.TRAP 0x1 ;  /* 0x000000040000795c */ /* 0x000fea0000300000 */
[----:B------:R-:W-:-:S04]  /*b3d0*/  HFMA2 R3, -RZ, RZ, 0, 0 ;  /* 0x00000000ff037431 */ /* 0x000fc800000001ff */
[----:B------:R-:W-:Y:S05]  /*b3e0*/  RET.REL.NODEC R2 `(_ZN7cutlass13device_kernelINS_4gemm6kernel13GemmUniversalIN4cute5tupleIJiiiiEEENS1_10collective13CollectiveMmaINS1_46MainloopSm100TmaUmmaWarpSpecializedBlockScaledILi14ELi2ELi2ENS5_IJNS4_1CILi2EEENSA_ILi1EEESC_EEEEENS5_IJNSA_ILi256EEENSA_ILi128EEESG_EEENS5_IJNS_12float_e2m1_tENS_13float_ue8m0_tEEEENS5_IJNS5_IJlSC_lEEENS4_6LayoutINS5_IJNS5_IJNS5_IJNSA_ILi32EEENSA_ILi4EEEEEEiEEESQ_NS5_IJSC_iEEEEEENS5_IJNS5_IJNS5_IJNSA_ILi16EEESO_EEEiEEENS5_IJNS5_IJNSA_ILi0EEESC_EEENSA_ILi512EEEEEENS5_IJSW_iEEEEEEEEEEESK_S13_NS4_8TiledMMAINS4_8MMA_AtomIJNS4_23SM100_MMA_MXF4_2x1SM_SSISI_SI_fSJ_Li256ELi128ELi32ELNS4_4UMMA5MajorE0ELS18_0ELNS17_7ScaleInE0ELS19_0EEEEEENSM_INS5_IJSC_SC_SC_EEENS5_IJSW_SW_SW_EEEEENS5_IJNS4_10UnderscoreES1F_S1F_EEEEENS5_IJNS4_18SM100_TMA_2SM_LOADES1I_EEENS5_IJNS4_14ComposedLayoutINS4_7SwizzleILi2ELi4ELi3EEENS4_18smem_ptr_flag_bitsILi4EEENSM_INS5_IJNSA_ILi8EEESG_EEENS5_IJSG_SC_EEEEEEENSM_INS5_IJNS5_IJNS5_IJSP_SC_EEENS5_IJSN_SB_EEEEEESC_NS5_IJSB_SC_EEEEEENS5_IJNS5_IJNS5_IJSU_SY_EEESX_EEESW_NS5_IJSB_SY_EEEEEEEEEEEvNS4_8identityENS5_IJS1I_NS4_28SM100_TMA_2SM_LOAD_MULTICASTEEEES24_vS25_EENS_8epilogue10collective18CollectiveEpilogueINS29_23Sm100TmaWarpSpecializedILi4ELi2ELi32ELb1ELb0EEEJNS5_IJSG_SG_SG_EEENS5_IJNSM_ISG_SC_EENSM_ISN_SC_EEEEENS_10bfloat16_tESL_S2I_SL_NS29_6fusion15FusionCallbacksIS2D_NS2J_17LinearCombinationIS2I_fS2I_fLNS_15FloatRoundStyleE2EEES2E_S2H_JEEENS4_5SM1004TMEM4LOAD26SM100_TMEM_LOAD_32dp32b32xENS4_13SM90_TMA_LOADENS1K_IS1M_NS1N_ILi16EEENSM_INS5_IJS1P_SN_EEENS5_IJSN_SC_EEEEEEENS4_39AutoVectorizingCopyWithAssumedAlignmentILi128EEENS4_14SM90_TMA_STOREES2Y_S30_S30_EEEvvEEEEvNT_6ParamsE) ;  /* 0xffffff4c02047950 */ /* 0x000fea0003c3ffff */
        .weak           $__internal_1_$__cuda_sm10x_tcgen05_guardrail_trap_phase_invalid_during_alloc
        .type           $__internal_1_$__cuda_sm10x_tcgen05_guardrail_trap_phase_invalid_during_alloc,@function
        .size           $__internal_1_$__cuda_sm10x_tcgen05_guardrail_trap_phase_invalid_during_alloc,($__internal_2_$__cuda_sm10x_tcgen05_guardrail_trap_unallocated_columns_being_dealloced - $__internal_1_$__cuda_sm10x_tcgen05_guardrail_trap_phase_invalid_during_alloc)
$__internal_1_$__cuda_sm10x_tcgen05_guardrail_trap_phase_invalid_during_alloc:
[----:B------:R-:W-:Y:S05]  /*b3f0*/  BPT.TRAP 0x1 ;  /* 0x000000040000795c */ /* 0x000fea0000300000 */
[----:B------:R-:W-:-:S04]  /*b400*/  MOV R5, 0x0 ;  /* 0x0000000000057802 */ /* 0x000fc80000000f00 */
[----:B------:R-:W-:Y:S05]  /*b410*/  RET.REL.NODEC R4 `(_ZN7cutlass13device_kernelINS_4gemm6kernel13GemmUniversalIN4cute5tupleIJiiiiEEENS1_10collective13CollectiveMmaINS1_46MainloopSm100TmaUmmaWarpSpecializedBlockScaledILi14ELi2ELi2ENS5_IJNS4_1CILi2EEENSA_ILi1EEESC_EEEEENS5_IJNSA_ILi256EEENSA_ILi128EEESG_EEENS5_IJNS_12float_e2m1_tENS_13float_ue8m0_tEEEENS5_IJNS5_IJlSC_lEEENS4_6LayoutINS5_IJNS5_IJNS5_IJNSA_ILi32EEENSA_ILi4EEEEEEiEEESQ_NS5_IJSC_iEEEEEENS5_IJNS5_IJNS5_IJNSA_ILi16EEESO_EEEiEEENS5_IJNS5_IJNSA_ILi0EEESC_EEENSA_ILi512EEEEEENS5_IJSW_iEEEEEEEEEEESK_S13_NS4_8TiledMMAINS4_8MMA_AtomIJNS4_23SM100_MMA_MXF4_2x1SM_SSISI_SI_fSJ_Li256ELi128ELi32ELNS4_4UMMA5MajorE0ELS18_0ELNS17_7ScaleInE0ELS19_0EEEEEENSM_INS5_IJSC_SC_SC_EEENS5_IJSW_SW_SW_EEEEENS5_IJNS4_10UnderscoreES1F_S1F_EEEEENS5_IJNS4_18SM100_TMA_2SM_LOADES1I_EEENS5_IJNS4_14ComposedLayoutINS4_7SwizzleILi2ELi4ELi3EEENS4_18smem_ptr_flag_bitsILi4EEENSM_INS5_IJNSA_ILi8EEESG_EEENS5_IJSG_SC_EEEEEEENSM_INS5_IJNS5_IJNS5_IJSP_SC_EEENS5_IJSN_SB_EEEEEESC_NS5_IJSB_SC_EEEEEENS5_IJNS5_IJNS5_IJSU_SY_EEESX_EEESW_NS5_IJSB_SY_EEEEEEEEEEEvNS4_8identityENS5_IJS1I_NS4_28SM100_TMA_2SM_LOAD_MULTICASTEEEES24_vS25_EENS_8epilogue10collective18CollectiveEpilogueINS29_23Sm100TmaWarpSpecializedILi4ELi2ELi32ELb1ELb0EEEJNS5_IJSG_SG_SG_EEENS5_IJNSM_ISG_SC_EENSM_ISN_SC_EEEEENS_10bfloat16_tESL_S2I_SL_NS29_6fusion15FusionCallbacksIS2D_NS2J_17LinearCombinationIS2I_fS2I_fLNS_15FloatRoundStyleE2EEES2E_S2H_JEEENS4_5SM1004TMEM4LOAD26SM100_TMEM_LOAD_32dp32b32xENS4_13SM90_TMA_LOADENS1K_IS1M_NS1N_ILi16EEENSM_INS5_IJS1P_SN_EEENS5_IJSN_SC_EEEEEEENS4_39AutoVectorizingCopyWithAssumedAlignmentILi128EEENS4_14SM90_TMA_STOREES2Y_S30_S30_EEEvvEEEEvNT_6ParamsE) ;  /* 0xffffff4804f87950 */ /* 0x000fea0003c3ffff */
        .weak           $__internal_2_$__cuda_sm10x_tcgen05_guardrail_trap_unallocated_columns_being_dealloced
        .type           $__internal_2_$__cuda_sm10x_tcgen05_guardrail_trap_unallocated_columns_being_dealloced,@function
        .size           $__internal_2_$__cuda_sm10x_tcgen05_guardrail_trap_unallocated_columns_being_dealloced,(.L_x_226 - $__internal_2_$__cuda_sm10x_tcgen05_guardrail_trap_unallocated_columns_being_dealloced)
$__internal_2_$__cuda_sm10x_tcgen05_guardrail_trap_unallocated_columns_being_dealloced:
[----:B------:R-:W-:Y:S05]  /*b420*/  BPT.TRAP 0x1 ;  /* 0x000000040000795c */ /* 0x000fea0000300000 */
[----:B------:R-:W-:-:S04]  /*b430*/  HFMA2 R3, -RZ, RZ, 0, 0 ;  /* 0x00000000ff037431 */ /* 0x000fc800000001ff */
[----:B------:R-:W-:Y:S05]  /*b440*/  RET.REL.NODEC R2 `(_ZN7cutlass13device_kernelINS_4gemm6kernel13GemmUniversalIN4cute5tupleIJiiiiEEENS1_10collective13CollectiveMmaINS1_46MainloopSm100TmaUmmaWarpSpecializedBlockScaledILi14ELi2ELi2ENS5_IJNS4_1CILi2EEENSA_ILi1EEESC_EEEEENS5_IJNSA_ILi256EEENSA_ILi128EEESG_EEENS5_IJNS_12float_e2m1_tENS_13float_ue8m0_tEEEENS5_IJNS5_IJlSC_lEEENS4_6LayoutINS5_IJNS5_IJNS5_IJNSA_ILi32EEENSA_ILi4EEEEEEiEEESQ_NS5_IJSC_iEEEEEENS5_IJNS5_IJNS5_IJNSA_ILi16EEESO_EEEiEEENS5_IJNS5_IJNSA_ILi0EEESC_EEENSA_ILi512EEEEEENS5_IJSW_iEEEEEEEEEEESK_S13_NS4_8TiledMMAINS4_8MMA_AtomIJNS4_23SM100_MMA_MXF4_2x1SM_SSISI_SI_fSJ_Li256ELi128ELi32ELNS4_4UMMA5MajorE0ELS18_0ELNS17_7ScaleInE0ELS19_0EEEEEENSM_INS5_IJSC_SC_SC_EEENS5_IJSW_SW_SW_EEEEENS5_IJNS4_10UnderscoreES1F_S1F_EEEEENS5_IJNS4_18SM100_TMA_2SM_LOADES1I_EEENS5_IJNS4_14ComposedLayoutINS4_7SwizzleILi2ELi4ELi3EEENS4_18smem_ptr_flag_bitsILi4EEENSM_INS5_IJNSA_ILi8EEESG_EEENS5_IJSG_SC_EEEEEEENSM_INS5_IJNS5_IJNS5_IJSP_SC_EEENS5_IJSN_SB_EEEEEESC_NS5_IJSB_SC_EEEEEENS5_IJNS5_IJNS5_IJSU_SY_EEESX_EEESW_NS5_IJSB_SY_EEEEEEEEEEEvNS4_8identityENS5_IJS1I_NS4_28SM100_TMA_2SM_LOAD_MULTICASTEEEES24_vS25_EENS_8epilogue10collective18CollectiveEpilogueINS29_23Sm100TmaWarpSpecializedILi4ELi2ELi32ELb1ELb0EEEJNS5_IJSG_SG_SG_EEENS5_IJNSM_ISG_SC_EENSM_ISN_SC_EEEEENS_10bfloat16_tESL_S2I_SL_NS29_6fusion15FusionCallbacksIS2D_NS2J_17LinearCombinationIS2I_fS2I_fLNS_15FloatRoundStyleE2EEES2E_S2H_JEEENS4_5SM1004TMEM4LOAD26SM100_TMEM_LOAD_32dp32b32xENS4_13SM90_TMA_LOADENS1K_IS1M_NS1N_ILi16EEENSM_INS5_IJS1P_SN_EEENS5_IJSN_SC_EEEEEEENS4_39AutoVectorizingCopyWithAssumedAlignmentILi128EEENS4_14SM90_TMA_STOREES2Y_S30_S30_EEEvvEEEEvNT_6ParamsE) ;  /* 0xffffff4802ec7950 */ /* 0x000fea0003c3ffff */
.L_x_225:
[----:B------:R-:W-:-:S00]  /*b450*/  BRA `(.L_x_225) ;  /* 0xfffffffc00fc7947 */ /* 0x000fc0000383ffff */
[----:B------:R-:W-:-:S00]  /*b460*/  NOP ;  /* 0x0000000000007918 */ /* 0x000fc00000000000 */
        /* <DEDUP_REMOVED lines=9> */
.L_x_226:


//--------------------- .nv.global.init           --------------------------
	.section	.nv.global.init,"aw",@progbits
.nv.global.init:
	.type		$str$29,@object
	.size		$str$29,($str$30 - $str$29)
$str$29:
        /*0000*/ 	.byte	0x28, 0x61, 0x64, 0x64, 0x72, 0x65, 0x73, 0x73, 0x20, 0x26, 0x20, 0x6d, 0x61, 0x73, 0x6b, 0x29
        /*0010*/ 	.byte	0x20, 0x3d, 0x3d, 0x20, 0x30, 0x00
	.type		$str$30,@object
	.size		$str$30,($str$26 - $str$30)
$str$30:
        /*0016*/ 	.byte	0x2f, 0x74, 0x6d, 0x70, 0x2f, 0x63, 0x75, 0x74, 0x6c, 0x61, 0x73, 0x73, 0x5f, 0x73, 0x77, 0x65
        /*0026*/ 	.byte	0x65, 0x70, 0x5f, 0x73, 0x72, 0x63, 0x2f, 0x69, 0x6e, 0x63, 0x6c, 0x75, 0x64, 0x65, 0x2f, 0x63
        /*0036*/ 	.byte	0x75, 0x74, 0x65, 0x2f, 0x70, 0x6f, 0x69, 0x6e, 0x74, 0x65, 0x72, 0x5f, 0x66, 0x6c, 0x61, 0x67
        /*0046*/ 	.byte	0x67, 0x65, 0x64, 0x2e, 0x68, 0x70, 0x70, 0x00
	.type		$str$26,@object
	.size		$str$26,($str$25 - $str$26)
$str$26:
        /*004e*/ 	.byte	0x2f, 0x74, 0x6d, 0x70, 0x2f, 0x63, 0x75, 0x74, 0x6c, 0x61, 0x73, 0x73, 0x5f, 0x73, 0x77, 0x65
        /*005e*/ 	.byte	0x65, 0x70, 0x5f, 0x73, 0x72, 0x63, 0x2f, 0x69, 0x6e, 0x63, 0x6c, 0x75, 0x64, 0x65, 0x2f, 0x63
        /*006e*/ 	.byte	0x75, 0x74, 0x65, 0x2f, 0x61, 0x74, 0x6f, 0x6d, 0x2f, 0x63, 0x6f, 0x70, 0x79, 0x5f, 0x74, 0x72
        /*007e*/ 	.byte	0x61, 0x69, 0x74, 0x73, 0x5f, 0x73, 0x6d, 0x31, 0x30, 0x30, 0x2e, 0x68, 0x70, 0x70, 0x00
	.type		$str$25,@object
	.size		$str$25,(__unnamed_1 - $str$25)
$str$25:
        /*008d*/ 	.byte	0x28, 0x28, 0x75, 0x69, 0x6e, 0x74, 0x33, 0x32, 0x5f, 0x74, 0x28, 0x74, 0x68, 0x72, 0x65, 0x61
        /*009d*/ 	.byte	0x64, 0x49, 0x64, 0x78, 0x2e, 0x78, 0x29, 0x20, 0x2f, 0x20, 0x33, 0x32, 0x29, 0x20, 0x25, 0x20
        /*00ad*/ 	.byte	0x34, 0x29, 0x20, 0x3d, 0x3d, 0x20, 0x28, 0x28, 0x28, 0x74, 0x6d, 0x65, 0x6d, 0x5f, 0x61, 0x64
        /*00bd*/ 	.byte	0x64, 0x72, 0x20, 0x3e, 0x3e, 0x20, 0x31, 0x36, 0x29, 0x20, 0x2f, 0x20, 0x33, 0x32, 0x29, 0x20
        /*00cd*/ 	.byte	0x25, 0x20, 0x34, 0x29, 0x00
	.type		__unnamed_1,@object
	.size		__unnamed_1,(__unnamed_2 - __unnamed_1)
__unnamed_1:
        /*00d2*/ 	.byte	0x61, 0x75, 0x74, 0x6f, 0x20, 0x63, 0x75, 0x74, 0x65, 0x3a, 0x3a, 0x61, 0x73, 0x5f, 0x70, 0x6f
        /* <DEDUP_REMOVED lines=24> */
        /*0262*/ 	.byte	0x34, 0x30, 0x39, 0x36, 0x3e, 0x3e, 0x3e, 0x3e, 0x5d, 0x00
	.type		__unnamed_2,@object
	.size		__unnamed_2,(.L_2 - __unnamed_2)
__unnamed_2:
        /* <DEDUP_REMOVED lines=42> */
        /*050c*/ 	.byte	0x3e, 0x3e, 0x5d, 0x00
.L_2:


//--------------------- .nv.shared._ZN7cutlass13device_kernelINS_4gemm6kernel13GemmUniversalIN4cute5tupleIJiiiiEEENS1_10collective13CollectiveMmaINS1_46MainloopSm100TmaUmmaWarpSpecializedBlockScaledILi14ELi2ELi2ENS5_IJNS4_1CILi2EEENSA_ILi1EEESC_EEEEENS5_IJNSA_ILi256EEENSA_ILi128EEESG_EEENS5_IJNS_12float_e2m1_tENS_13float_ue8m0_tEEEENS5_IJNS5_IJlSC_lEEENS4_6LayoutINS5_IJNS5_IJNS5_IJNSA_ILi32EEENSA_ILi4EEEEEEiEEESQ_NS5_IJSC_iEEEEEENS5_IJNS5_IJNS5_IJNSA_ILi16EEESO_EEEiEEENS5_IJNS5_IJNSA_ILi0EEESC_EEENSA_ILi512EEEEEENS5_IJSW_iEEEEEEEEEEESK_S13_NS4_8TiledMMAINS4_8MMA_AtomIJNS4_23SM100_MMA_MXF4_2x1SM_SSISI_SI_fSJ_Li256ELi128ELi32ELNS4_4UMMA5MajorE0ELS18_0ELNS17_7ScaleInE0ELS19_0EEEEEENSM_INS5_IJSC_SC_SC_EEENS5_IJSW_SW_SW_EEEEENS5_IJNS4_10UnderscoreES1F_S1F_EEEEENS5_IJNS4_18SM100_TMA_2SM_LOADES1I_EEENS5_IJNS4_14ComposedLayoutINS4_7SwizzleILi2ELi4ELi3EEENS4_18smem_ptr_flag_bitsILi4EEENSM_INS5_IJNSA_ILi8EEESG_EEENS5_IJSG_SC_EEEEEEENSM_INS5_IJNS5_IJNS5_IJSP_SC_EEENS5_IJSN_SB_EEEEEESC_NS5_IJSB_SC_EEEEEENS5_IJNS5_IJNS5_IJSU_SY_EEESX_EEESW_NS5_IJSB_SY_EEEEEEEEEEEvNS4_8identityENS5_IJS1I_NS4_28SM100_TMA_2SM_LOAD_MULTICASTEEEES24_vS25_EENS_8epilogue10collective18CollectiveEpilogueINS29_23Sm100TmaWarpSpecializedILi4ELi2ELi32ELb1ELb0EEEJNS5_IJSG_SG_SG_EEENS5_IJNSM_ISG_SC_EENSM_ISN_SC_EEEEENS_10bfloat16_tESL_S2I_SL_NS29_6fusion15FusionCallbacksIS2D_NS2J_17LinearCombinationIS2I_fS2I_fLNS_15FloatRoundStyleE2EEES2E_S2H_JEEENS4_5SM1004TMEM4LOAD26SM100_TMEM_LOAD_32dp32b32xENS4_13SM90_TMA_LOADENS1K_IS1M_NS1N_ILi16EEENSM_INS5_IJS1P_SN_EEENS5_IJSN_SC_EEEEEEENS4_39AutoVectorizingCopyWithAssumedAlignmentILi128EEENS4_14SM90_TMA_STOREES2Y_S30_S30_EEEvvEEEEvNT_6ParamsE --------------------------
	.section	.nv.shared._ZN7cutlass13device_kernelINS_4gemm6kernel13GemmUniversalIN4cute5tupleIJiiiiEEENS1_10collective13CollectiveMmaINS1_46MainloopSm100TmaUmmaWarpSpecializedBlockScaledILi14ELi2ELi2ENS5_IJNS4_1CILi2EEENSA_ILi1EEESC_EEEEENS5_IJNSA_ILi256EEENSA_ILi128EEESG_EEENS5_IJNS_12float_e2m1_tENS_13float_ue8m0_tEEEENS5_IJNS5_IJlSC_lEEENS4_6LayoutINS5_IJNS5_IJNS5_IJNSA_ILi32EEENSA_ILi4EEEEEEiEEESQ_NS5_IJSC_iEEEEEENS5_IJNS5_IJNS5_IJNSA_ILi16EEESO_EEEiEEENS5_IJNS5_IJNSA_ILi0EEESC_EEENSA_ILi512EEEEEENS5_IJSW_iEEEEEEEEEEESK_S13_NS4_8TiledMMAINS4_8MMA_AtomIJNS4_23SM100_MMA_MXF4_2x1SM_SSISI_SI_fSJ_Li256ELi128ELi32ELNS4_4UMMA5MajorE0ELS18_0ELNS17_7ScaleInE0ELS19_0EEEEEENSM_INS5_IJSC_SC_SC_EEENS5_IJSW_SW_SW_EEEEENS5_IJNS4_10UnderscoreES1F_S1F_EEEEENS5_IJNS4_18SM100_TMA_2SM_LOADES1I_EEENS5_IJNS4_14ComposedLayoutINS4_7SwizzleILi2ELi4ELi3EEENS4_18smem_ptr_flag_bitsILi4EEENSM_INS5_IJNSA_ILi8EEESG_EEENS5_IJSG_SC_EEEEEEENSM_INS5_IJNS5_IJNS5_IJSP_SC_EEENS5_IJSN_SB_EEEEEESC_NS5_IJSB_SC_EEEEEENS5_IJNS5_IJNS5_IJSU_SY_EEESX_EEESW_NS5_IJSB_SY_EEEEEEEEEEEvNS4_8identityENS5_IJS1I_NS4_28SM100_TMA_2SM_LOAD_MULTICASTEEEES24_vS25_EENS_8epilogue10collective18CollectiveEpilogueINS29_23Sm100TmaWarpSpecializedILi4ELi2ELi32ELb1ELb0EEEJNS5_IJSG_SG_SG_EEENS5_IJNSM_ISG_SC_EENSM_ISN_SC_EEEEENS_10bfloat16_tESL_S2I_SL_NS29_6fusion15FusionCallbacksIS2D_NS2J_17LinearCombinationIS2I_fS2I_fLNS_15FloatRoundStyleE2EEES2E_S2H_JEEENS4_5SM1004TMEM4LOAD26SM100_TMEM_LOAD_32dp32b32xENS4_13SM90_TMA_LOADENS1K_IS1M_NS1N_ILi16EEENSM_INS5_IJS1P_SN_EEENS5_IJSN_SC_EEEEEEENS4_39AutoVectorizingCopyWithAssumedAlignmentILi128EEENS4_14SM90_TMA_STOREES2Y_S30_S30_EEEvvEEEEvNT_6ParamsE,"aw",@nobits
	.sectionflags	@""
	.align	16
	.zero		1024


//--------------------- .nv.shared.reserved.0     --------------------------
	.section	.nv.shared.reserved.0,"aw",@nobits
	.weak		__nv_reservedSMEM_offset_0_alias
	.size		__nv_reservedSMEM_offset_0_alias, 0, 64
	.other		__nv_reservedSMEM_offset_0_alias,@"STO_CUDA_RESERVED_SHARED STV_DEFAULT"
__nv_reservedSMEM_offset_0_alias:
	.zero		0
.nv.shared.reserved.0:
	.zero		64
	.weak		__nv_reservedSMEM_tcgen05_partition
	.type		__nv_reservedSMEM_tcgen05_partition,@object
	.size		__nv_reservedSMEM_tcgen05_partition,(.L_0 - __nv_reservedSMEM_tcgen05_partition)
__nv_reservedSMEM_tcgen05_partition:
	.zero		32
.L_0:


//--------------------- .nv.global                --------------------------
	.section	.nv.global,"aw",@nobits
.nv.global:
	.type		_ZN40_INTERNAL_424e3983_4_k_cu_9285f8b4_351984cute1_E,@object
	.size		_ZN40_INTERNAL_424e3983_4_k_cu_9285f8b4_351984cute1_E,(_ZN40_INTERNAL_424e3983_4_k_cu_9285f8b4_351984cuda3std3__45__cpo6cbeginE - _ZN40_INTERNAL_424e3983_4_k_cu_9285f8b4_351984cute1_E)
_ZN40_INTERNAL_424e3983_4_k_cu_9285f8b4_351984cute1_E:
	.zero		1
	.type		_ZN40_INTERNAL_424e3983_4_k_cu_9285f8b4_351984cuda3std3__45__cpo6cbeginE,@object
	.size		_ZN40_INTERNAL_424e3983_4_k_cu_9285f8b4_351984cuda3std3__45__cpo6cbeginE,(_ZN40_INTERNAL_424e3983_4_k_cu_9285f8b4_351984cuda3std3__48in_placeE - _ZN40_INTERNAL_424e3983_4_k_cu_9285f8b4_351984cuda3std3__45__cpo6cbeginE)
_ZN40_INTERNAL_424e3983_4_k_cu_9285f8b4_351984cuda3std3__45__cpo6cbeginE:
	.zero		1
	.type		_ZN40_INTERNAL_424e3983_4_k_cu_9285f8b4_351984cuda3std3__48in_placeE,@object
	.size		_ZN40_INTERNAL_424e3983_4_k_cu_9285f8b4_351984cuda3std3__48in_placeE,(_ZN40_INTERNAL_424e3983_4_k_cu_9285f8b4_351984cuda3std6ranges3__45__cpo9iter_moveE - _ZN40_INTERNAL_424e3983_4_k_cu_9285f8b4_351984cuda3std3__48in_placeE)
_ZN40_INTERNAL_424e3983_4_k_cu_9285f8b4_351984cuda3std3__48in_placeE:
	.zero		1
	.type		_ZN40_INTERNAL_424e3983_4_k_cu_9285f8b4_351984cuda3std6ranges3__45__cpo9iter_moveE,@object
	.size		_ZN40_INTERNAL_424e3983_4_k_cu_9285f8b4_351984cuda3std6ranges3__45__cpo9iter_moveE,(_ZN40_INTERNAL_424e3983_4_k_cu_9285f8b4_351984cuda3std3__45__cpo5beginE - _ZN40_INTERNAL_424e3983_4_k_cu_9285f8b4_351984cuda3std6ranges3__45__cpo9iter_moveE)
_ZN40_INTERNAL_424e3983_4_k_cu_9285f8b4_351984cuda3std6ranges3__45__cpo9iter_moveE:
	.zero		1
	.type		_ZN40_INTERNAL_424e3983_4_k_cu_9285f8b4_351984cuda3std3__45__cpo5beginE,@object
	.size		_ZN40_INTERNAL_424e3983_4_k_cu_9285f8b4_351984cuda3std3__45__cpo5beginE,(_ZN40_INTERNAL_424e3983_4_k_cu_9285f8b4_351984cuda3std3__442_GLOBAL__N__424e3983_4_k_cu_9285f8b4_351986ignoreE - _ZN40_INTERNAL_424e3983_4_k_cu_9285f8b4_351984cuda3std3__45__cpo5beginE)
_ZN40_INTERNAL_424e3983_4_k_cu_9285f8b4_351984cuda3std3__45__cpo5beginE:
	.zero		1
	.type		_ZN40_INTERNAL_424e3983_4_k_cu_9285f8b4_351984cuda3std3__442_GLOBAL__N__424e3983_4_k_cu_9285f8b4_351986ignoreE,@object
	.size		_ZN40_INTERNAL_424e3983_4_k_cu_9285f8b4_351984cuda3std3__442_GLOBAL__N__424e3983_4_k_cu_9285f8b4_351986ignoreE,(_ZN40_INTERNAL_424e3983_4_k_cu_9285f8b4_351984cute7productE - _ZN40_INTERNAL_424e3983_4_k_cu_9285f8b4_351984cuda3std3__442_GLOBAL__N__424e3983_4_k_cu_9285f8b4_351986ignoreE)
_ZN40_INTERNAL_424e3983_4_k_cu_9285f8b4_351984cuda3std3__442_GLOBAL__N__424e3983_4_k_cu_9285f8b4_351986ignoreE:
	.zero		1
	.type		_ZN40_INTERNAL_424e3983_4_k_cu_9285f8b4_351984cute7productE,@object
	.size		_ZN40_INTERNAL_424e3983_4_k_cu_9285f8b4_351984cute7productE,(_ZN40_INTERNAL_424e3983_4_k_cu_9285f8b4_351984cuda3std3__45__cpo3endE - _ZN40_INTERNAL_424e3983_4_k_cu_9285f8b4_351984cute7productE)
_ZN40_INTERNAL_424e3983_4_k_cu_9285f8b4_351984cute7productE:
	.zero		1
	.type		_ZN40_INTERNAL_424e3983_4_k_cu_9285f8b4_351984cuda3std3__45__cpo3endE,@object
	.size		_ZN40_INTERNAL_424e3983_4_k_cu_9285f8b4_351984cuda3std3__45__cpo3endE,(_ZN40_INTERNAL_424e3983_4_k_cu_9285f8b4_351984cuda3std3__419piecewise_constructE - _ZN40_INTERNAL_424e3983_4_k_cu_9285f8b4_351984cuda3std3__45__cpo3endE)
_ZN40_INTERNAL_424e3983_4_k_cu_9285f8b4_351984cuda3std3__45__cpo3endE:
	.zero		1
	.type		_ZN40_INTERNAL_424e3983_4_k_cu_9285f8b4_351984cuda3std3__419piecewise_constructE,@object
	.size		_ZN40_INTERNAL_424e3983_4_k_cu_9285f8b4_351984cuda3std3__419piecewise_constructE,(_ZN40_INTERNAL_424e3983_4_k_cu_9285f8b4_351984cuda3std3__45__cpo4cendE - _ZN40_INTERNAL_424e3983_4_k_cu_9285f8b4_351984cuda3std3__419piecewise_constructE)
_ZN40_INTERNAL_424e3983_4_k_cu_9285f8b4_351984cuda3std3__419piecewise_constructE:
	.zero		1
	.type		_ZN40_INTERNAL_424e3983_4_k_cu_9285f8b4_351984cuda3std3__45__cpo4cendE,@object
	.size		_ZN40_INTERNAL_424e3983_4_k_cu_9285f8b4_351984cuda3std3__45__cpo4cendE,(_ZN40_INTERNAL_424e3983_4_k_cu_9285f8b4_351984cuda3std6ranges3__45__cpo4swapE - _ZN40_INTERNAL_424e3983_4_k_cu_9285f8b4_351984cuda3std3__45__cpo4cendE)
_ZN40_INTERNAL_424e3983_4_k_cu_9285f8b4_351984cuda3std3__45__cpo4cendE:
	.zero		1
	.type		_ZN40_INTERNAL_424e3983_4_k_cu_9285f8b4_351984cuda3std6ranges3__45__cpo4swapE,@object
	.size		_ZN40_INTERNAL_424e3983_4_k_cu_9285f8b4_351984cuda3std6ranges3__45__cpo4swapE,(.L_10 - _ZN40_INTERNAL_424e3983_4_k_cu_9285f8b4_351984cuda3std6ranges3__45__cpo4swapE)
_ZN40_INTERNAL_424e3983_4_k_cu_9285f8b4_351984cuda3std6ranges3__45__cpo4swapE:
	.zero		1
.L_10:


//--------------------- .nv.constant0._ZN7cutlass13device_kernelINS_4gemm6kernel13GemmUniversalIN4cute5tupleIJiiiiEEENS1_10collective13CollectiveMmaINS1_46MainloopSm100TmaUmmaWarpSpecializedBlockScaledILi14ELi2ELi2ENS5_IJNS4_1CILi2EEENSA_ILi1EEESC_EEEEENS5_IJNSA_ILi256EEENSA_ILi128EEESG_EEENS5_IJNS_12float_e2m1_tENS_13float_ue8m0_tEEEENS5_IJNS5_IJlSC_lEEENS4_6LayoutINS5_IJNS5_IJNS5_IJNSA_ILi32EEENSA_ILi4EEEEEEiEEESQ_NS5_IJSC_iEEEEEENS5_IJNS5_IJNS5_IJNSA_ILi16EEESO_EEEiEEENS5_IJNS5_IJNSA_ILi0EEESC_EEENSA_ILi512EEEEEENS5_IJSW_iEEEEEEEEEEESK_S13_NS4_8TiledMMAINS4_8MMA_AtomIJNS4_23SM100_MMA_MXF4_2x1SM_SSISI_SI_fSJ_Li256ELi128ELi32ELNS4_4UMMA5MajorE0ELS18_0ELNS17_7ScaleInE0ELS19_0EEEEEENSM_INS5_IJSC_SC_SC_EEENS5_IJSW_SW_SW_EEEEENS5_IJNS4_10UnderscoreES1F_S1F_EEEEENS5_IJNS4_18SM100_TMA_2SM_LOADES1I_EEENS5_IJNS4_14ComposedLayoutINS4_7SwizzleILi2ELi4ELi3EEENS4_18smem_ptr_flag_bitsILi4EEENSM_INS5_IJNSA_ILi8EEESG_EEENS5_IJSG_SC_EEEEEEENSM_INS5_IJNS5_IJNS5_IJSP_SC_EEENS5_IJSN_SB_EEEEEESC_NS5_IJSB_SC_EEEEEENS5_IJNS5_IJNS5_IJSU_SY_EEESX_EEESW_NS5_IJSB_SY_EEEEEEEEEEEvNS4_8identityENS5_IJS1I_NS4_28SM100_TMA_2SM_LOAD_MULTICASTEEEES24_vS25_EENS_8epilogue10collective18CollectiveEpilogueINS29_23Sm100TmaWarpSpecializedILi4ELi2ELi32ELb1ELb0EEEJNS5_IJSG_SG_SG_EEENS5_IJNSM_ISG_SC_EENSM_ISN_SC_EEEEENS_10bfloat16_tESL_S2I_SL_NS29_6fusion15FusionCallbacksIS2D_NS2J_17LinearCombinationIS2I_fS2I_fLNS_15FloatRoundStyleE2EEES2E_S2H_JEEENS4_5SM1004TMEM4LOAD26SM100_TMEM_LOAD_32dp32b32xENS4_13SM90_TMA_LOADENS1K_IS1M_NS1N_ILi16EEENSM_INS5_IJS1P_SN_EEENS5_IJSN_SC_EEEEEEENS4_39AutoVectorizingCopyWithAssumedAlignmentILi128EEENS4_14SM90_TMA_STOREES2Y_S30_S30_EEEvvEEEEvNT_6ParamsE --------------------------
	.section	.nv.constant0._ZN7cutlass13device_kernelINS_4gemm6kernel13GemmUniversalIN4cute5tupleIJiiiiEEENS1_10collective13CollectiveMmaINS1_46MainloopSm100TmaUmmaWarpSpecializedBlockScaledILi14ELi2ELi2ENS5_IJNS4_1CILi2EEENSA_ILi1EEESC_EEEEENS5_IJNSA_ILi256EEENSA_ILi128EEESG_EEENS5_IJNS_12float_e2m1_tENS_13float_ue8m0_tEEEENS5_IJNS5_IJlSC_lEEENS4_6LayoutINS5_IJNS5_IJNS5_IJNSA_ILi32EEENSA_ILi4EEEEEEiEEESQ_NS5_IJSC_iEEEEEENS5_IJNS5_IJNS5_IJNSA_ILi16EEESO_EEEiEEENS5_IJNS5_IJNSA_ILi0EEESC_EEENSA_ILi512EEEEEENS5_IJSW_iEEEEEEEEEEESK_S13_NS4_8TiledMMAINS4_8MMA_AtomIJNS4_23SM100_MMA_MXF4_2x1SM_SSISI_SI_fSJ_Li256ELi128ELi32ELNS4_4UMMA5MajorE0ELS18_0ELNS17_7ScaleInE0ELS19_0EEEEEENSM_INS5_IJSC_SC_SC_EEENS5_IJSW_SW_SW_EEEEENS5_IJNS4_10UnderscoreES1F_S1F_EEEEENS5_IJNS4_18SM100_TMA_2SM_LOADES1I_EEENS5_IJNS4_14ComposedLayoutINS4_7SwizzleILi2ELi4ELi3EEENS4_18smem_ptr_flag_bitsILi4EEENSM_INS5_IJNSA_ILi8EEESG_EEENS5_IJSG_SC_EEEEEEENSM_INS5_IJNS5_IJNS5_IJSP_SC_EEENS5_IJSN_SB_EEEEEESC_NS5_IJSB_SC_EEEEEENS5_IJNS5_IJNS5_IJSU_SY_EEESX_EEESW_NS5_IJSB_SY_EEEEEEEEEEEvNS4_8identityENS5_IJS1I_NS4_28SM100_TMA_2SM_LOAD_MULTICASTEEEES24_vS25_EENS_8epilogue10collective18CollectiveEpilogueINS29_23Sm100TmaWarpSpecializedILi4ELi2ELi32ELb1ELb0EEEJNS5_IJSG_SG_SG_EEENS5_IJNSM_ISG_SC_EENSM_ISN_SC_EEEEENS_10bfloat16_tESL_S2I_SL_NS29_6fusion15FusionCallbacksIS2D_NS2J_17LinearCombinationIS2I_fS2I_fLNS_15FloatRoundStyleE2EEES2E_S2H_JEEENS4_5SM1004TMEM4LOAD26SM100_TMEM_LOAD_32dp32b32xENS4_13SM90_TMA_LOADENS1K_IS1M_NS1N_ILi16EEENSM_INS5_IJS1P_SN_EEENS5_IJSN_SC_EEEEEEENS4_39AutoVectorizingCopyWithAssumedAlignmentILi128EEENS4_14SM90_TMA_STOREES2Y_S30_S30_EEEvvEEEEvNT_6ParamsE,"a",@progbits
	.sectionflags	@""
	.align	4
.nv.constant0._ZN7cutlass13device_kernelINS_4gemm6kernel13GemmUniversalIN4cute5tupleIJiiiiEEENS1_10collective13CollectiveMmaINS1_46MainloopSm100TmaUmmaWarpSpecializedBlockScaledILi14ELi2ELi2ENS5_IJNS4_1CILi2EEENSA_ILi1EEESC_EEEEENS5_IJNSA_ILi256EEENSA_ILi128EEESG_EEENS5_IJNS_12float_e2m1_tENS_13float_ue8m0_tEEEENS5_IJNS5_IJlSC_lEEENS4_6LayoutINS5_IJNS5_IJNS5_IJNSA_ILi32EEENSA_ILi4EEEEEEiEEESQ_NS5_IJSC_iEEEEEENS5_IJNS5_IJNS5_IJNSA_ILi16EEESO_EEEiEEENS5_IJNS5_IJNSA_ILi0EEESC_EEENSA_ILi512EEEEEENS5_IJSW_iEEEEEEEEEEESK_S13_NS4_8TiledMMAINS4_8MMA_AtomIJNS4_23SM100_MMA_MXF4_2x1SM_SSISI_SI_fSJ_Li256ELi128ELi32ELNS4_4UMMA5MajorE0ELS18_0ELNS17_7ScaleInE0ELS19_0EEEEEENSM_INS5_IJSC_SC_SC_EEENS5_IJSW_SW_SW_EEEEENS5_IJNS4_10UnderscoreES1F_S1F_EEEEENS5_IJNS4_18SM100_TMA_2SM_LOADES1I_EEENS5_IJNS4_14ComposedLayoutINS4_7SwizzleILi2ELi4ELi3EEENS4_18smem_ptr_flag_bitsILi4EEENSM_INS5_IJNSA_ILi8EEESG_EEENS5_IJSG_SC_EEEEEEENSM_INS5_IJNS5_IJNS5_IJSP_SC_EEENS5_IJSN_SB_EEEEEESC_NS5_IJSB_SC_EEEEEENS5_IJNS5_IJNS5_IJSU_SY_EEESX_EEESW_NS5_IJSB_SY_EEEEEEEEEEEvNS4_8identityENS5_IJS1I_NS4_28SM100_TMA_2SM_LOAD_MULTICASTEEEES24_vS25_EENS_8epilogue10collective18CollectiveEpilogueINS29_23Sm100TmaWarpSpecializedILi4ELi2ELi32ELb1ELb0EEEJNS5_IJSG_SG_SG_EEENS5_IJNSM_ISG_SC_EENSM_ISN_SC_EEEEENS_10bfloat16_tESL_S2I_SL_NS29_6fusion15FusionCallbacksIS2D_NS2J_17LinearCombinationIS2I_fS2I_fLNS_15FloatRoundStyleE2EEES2E_S2H_JEEENS4_5SM1004TMEM4LOAD26SM100_TMEM_LOAD_32dp32b32xENS4_13SM90_TMA_LOADENS1K_IS1M_NS1N_ILi16EEENSM_INS5_IJS1P_SN_EEENS5_IJSN_SC_EEEEEEENS4_39AutoVectorizingCopyWithAssumedAlignmentILi128EEENS4_14SM90_TMA_STOREES2Y_S30_S30_EEEvvEEEEvNT_6ParamsE:
	.zero		3968


//--------------------- SYMBOLS --------------------------

	.type		.nv.reservedSmem.offset0,@object
	.size		.nv.reservedSmem.offset0,0x4
	.type		.nv.reservedSmem.cap,@object
	.size		.nv.reservedSmem.cap,0x4
	.type		__assertfail,@function
